def matmul_kernel(
    a_ptr,
    b_ptr,
    c_ptr,
    M,
    N,
    K,
    stride_am,
    stride_ak,
    stride_bk,
    stride_bn,
    stride_cm,
    stride_cn,
    BLOCK_M: tl.constexpr,
    BLOCK_N: tl.constexpr,
    BLOCK_K: tl.constexpr,
    GROUP_M: tl.constexpr,
):
    pid = tl.program_id(axis=0)
    num_pid_m = tl.cdiv(M, BLOCK_M)
    num_pid_n = tl.cdiv(N, BLOCK_N)
    num_pid_in_group = GROUP_M * num_pid_n
    group_id = pid // num_pid_in_group
    first_pid_m = group_id * GROUP_M
    group_size_m = min(num_pid_m - first_pid_m, GROUP_M)
    pid_m = first_pid_m + ((pid % num_pid_in_group) % group_size_m)
    pid_n = (pid % num_pid_in_group) // group_size_m

    offs_am = (pid_m * BLOCK_M + tl.arange(0, BLOCK_M)) % M
    offs_bn = (pid_n * BLOCK_N + tl.arange(0, BLOCK_N)) % N
    offs_k = tl.arange(0, BLOCK_K)
    a_ptrs = a_ptr + offs_am[:, None] * stride_am + offs_k[None, :] * stride_ak
    b_ptrs = b_ptr + offs_k[:, None] * stride_bk + offs_bn[None, :] * stride_bn

    acc = tl.zeros((BLOCK_M, BLOCK_N), dtype=tl.float32)
    for kk in range(0, tl.cdiv(K, BLOCK_K)):
        a = tl.load(a_ptrs, mask=offs_k[None, :] < K - kk * BLOCK_K, other=0.0)
        b = tl.load(b_ptrs, mask=offs_k[:, None] < K - kk * BLOCK_K, other=0.0)
        acc = tl.dot(a, b, acc)
        a_ptrs += BLOCK_K * stride_ak
        b_ptrs += BLOCK_K * stride_bk

    c = acc.to(c_ptr.dtype.element_ty)
    offs_cm = pid_m * BLOCK_M + tl.arange(0, BLOCK_M)
    offs_cn = pid_n * BLOCK_N + tl.arange(0, BLOCK_N)
    c_ptrs = c_ptr + offs_cm[:, None] * stride_cm + offs_cn[None, :] * stride_cn
    mask = (offs_cm[:, None] < M) & (offs_cn[None, :] < N)
    tl.store(c_ptrs, c, mask=mask)

# config = {"BLOCK_K": 64, "BLOCK_M": 64, "BLOCK_N": 256, "GROUP_M": 8, "arch": "sm_100", "dtype": "fp8e5m2", "num_ctas": 4, "num_stages": 3, "num_warps": 4}
# arch = sm_100


// ===== COMPILED SASS (sm_100a) =====

	.target	sm_100a

	.elftype	@"ET_EXEC"


//--------------------- .note.nv.tkinfo           --------------------------
	.section	.note.nv.tkinfo,"",@"SHT_NOTE"
	.sectionflags	@"SHF_NOTE_NV_TKINFO"
	.tkinfo
        /*0018*/ 	.word	0x00000081
        /*0030*/ 	.string	""
        /*0030*/ 	.string	"ptxas-blackwell"
        /*0030*/ 	.string	"Cuda compilation tools, release 12.9, V12.9.86"
        /*0030*/ 	.string	"Build cuda_12.9.r12.9/compiler.36037853_0"
        /*0030*/ 	.string	"-v  -suppress-debug-info  -lineinfo  -arch sm_100a "



//--------------------- .note.nv.cuver            --------------------------
	.section	.note.nv.cuver,"",@"SHT_NOTE"
	.sectionflags	@"SHF_NOTE_NV_CUVER"
        /*0018*/ 	.short	0x0001
        /*001a*/ 	.short	0x0064
        /*001c*/ 	.short	0x0001
        /*001e*/ 	.short	0x0000
        /*0020*/ 	.short	0x0001
        /*0022*/ 	.short	0x0000


//--------------------- .nv.info                  --------------------------
	.section	.nv.info,"",@"SHT_CUDA_INFO"
	.align	4


	//----- nvinfo : EIATTR_REGCOUNT
	.align		4
        /*0000*/ 	.byte	0x04, 0x2f
        /*0002*/ 	.short	(.L_4 - .L_3)
	.align		4
.L_3:
        /*0004*/ 	.word	index@(matmul_kernel)
        /*0008*/ 	.word	0x000000ff


	//----- nvinfo : EIATTR_FRAME_SIZE
	.align		4
.L_4:
        /*000c*/ 	.byte	0x04, 0x11
        /*000e*/ 	.short	(.L_6 - .L_5)
	.align		4
.L_5:
        /*0010*/ 	.word	index@($__internal_2_$__cuda_sm10x_tcgen05_guardrail_trap_unallocated_columns_being_dealloced)
        /*0014*/ 	.word	0x00000000


	//----- nvinfo : EIATTR_FRAME_SIZE
	.align		4
.L_6:
        /*0018*/ 	.byte	0x04, 0x11
        /*001a*/ 	.short	(.L_8 - .L_7)
	.align		4
.L_7:
        /*001c*/ 	.word	index@($__internal_1_$__cuda_sm10x_tcgen05_guardrail_trap_phase_invalid_during_alloc)
        /*0020*/ 	.word	0x00000000


	//----- nvinfo : EIATTR_FRAME_SIZE
	.align		4
.L_8:
        /*0024*/ 	.byte	0x04, 0x11
        /*0026*/ 	.short	(.L_10 - .L_9)
	.align		4
.L_9:
        /*0028*/ 	.word	index@($__internal_0_$__cuda_sm10x_tcgen05_guardrail_trap_col_being_dealloced_not_returned_by_alloc)
        /*002c*/ 	.word	0x00000000


	//----- nvinfo : EIATTR_FRAME_SIZE
	.align		4
.L_10:
        /*0030*/ 	.byte	0x04, 0x11
        /*0032*/ 	.short	(.L_12 - .L_11)
	.align		4
.L_11:
        /*0034*/ 	.word	index@(matmul_kernel)
        /*0038*/ 	.word	0x00000000


	//----- nvinfo : EIATTR_MIN_STACK_SIZE
	.align		4
.L_12:
        /*003c*/ 	.byte	0x04, 0x12
        /*003e*/ 	.short	(.L_14 - .L_13)
	.align		4
.L_13:
        /*0040*/ 	.word	index@(matmul_kernel)
        /*0044*/ 	.word	0x00000000
.L_14:


//--------------------- .nv.info.matmul_kernel    --------------------------
	.section	.nv.info.matmul_kernel,"",@"SHT_CUDA_INFO"
	.sectionflags	@""
	.align	4


	//----- nvinfo : EIATTR_CUDA_API_VERSION
	.align		4
        /*0000*/ 	.byte	0x04, 0x37
        /*0002*/ 	.short	(.L_16 - .L_15)
.L_15:
        /*0004*/ 	.word	0x00000081


	//----- nvinfo : EIATTR_KPARAM_INFO
	.align		4
.L_16:
        /*0008*/ 	.byte	0x04, 0x17
        /*000a*/ 	.short	(.L_18 - .L_17)
.L_17:
        /*000c*/ 	.word	0x00000000
        /*0010*/ 	.short	0x000d
        /*0012*/ 	.short	0x0048
        /*0014*/ 	.byte	0x00, 0xf4, 0x21, 0x00


	//----- nvinfo : EIATTR_KPARAM_INFO
	.align		4
.L_18:
        /*0018*/ 	.byte	0x04, 0x17
        /*001a*/ 	.short	(.L_20 - .L_19)
.L_19:
        /*001c*/ 	.word	0x00000000
        /*0020*/ 	.short	0x000c
        /*0022*/ 	.short	0x0040
        /*0024*/ 	.byte	0x00, 0xf4, 0x21, 0x00


	//----- nvinfo : EIATTR_KPARAM_INFO
	.align		4
.L_20:
        /*0028*/ 	.byte	0x04, 0x17
        /*002a*/ 	.short	(.L_22 - .L_21)
.L_21:
        /*002c*/ 	.word	0x00000000
        /*0030*/ 	.short	0x000b
        /*0032*/ 	.short	0x0038
        /*0034*/ 	.byte	0x00, 0xf0, 0x11, 0x00


	//----- nvinfo : EIATTR_KPARAM_INFO
	.align		4
.L_22:
        /*0038*/ 	.byte	0x04, 0x17
        /*003a*/ 	.short	(.L_24 - .L_23)
.L_23:
        /*003c*/ 	.word	0x00000000
        /*0040*/ 	.short	0x000a
        /*0042*/ 	.short	0x0034
        /*0044*/ 	.byte	0x00, 0xf0, 0x11, 0x00


	//----- nvinfo : EIATTR_KPARAM_INFO
	.align		4
.L_24:
        /*0048*/ 	.byte	0x04, 0x17
        /*004a*/ 	.short	(.L_26 - .L_25)
.L_25:
        /*004c*/ 	.word	0x00000000
        /*0050*/ 	.short	0x0009
        /*0052*/ 	.short	0x0030
        /*0054*/ 	.byte	0x00, 0xf0, 0x11, 0x00


	//----- nvinfo : EIATTR_KPARAM_INFO
	.align		4
.L_26:
        /*0058*/ 	.byte	0x04, 0x17
        /*005a*/ 	.short	(.L_28 - .L_27)
.L_27:
        /*005c*/ 	.word	0x00000000
        /*0060*/ 	.short	0x0008
        /*0062*/ 	.short	0x002c
        /*0064*/ 	.byte	0x00, 0xf0, 0x11, 0x00


	//----- nvinfo : EIATTR_KPARAM_INFO
	.align		4
.L_28:
        /*0068*/ 	.byte	0x04, 0x17
        /*006a*/ 	.short	(.L_30 - .L_29)
.L_29:
        /*006c*/ 	.word	0x00000000
        /*0070*/ 	.short	0x0007
        /*0072*/ 	.short	0x0028
        /*0074*/ 	.byte	0x00, 0xf0, 0x11, 0x00


	//----- nvinfo : EIATTR_KPARAM_INFO
	.align		4
.L_30:
        /*0078*/ 	.byte	0x04, 0x17
        /*007a*/ 	.short	(.L_32 - .L_31)
.L_31:
        /*007c*/ 	.word	0x00000000
        /*0080*/ 	.short	0x0006
        /*0082*/ 	.short	0x0024
        /*0084*/ 	.byte	0x00, 0xf0, 0x11, 0x00


	//----- nvinfo : EIATTR_KPARAM_INFO
	.align		4
.L_32:
        /*0088*/ 	.byte	0x04, 0x17
        /*008a*/ 	.short	(.L_34 - .L_33)
.L_33:
        /*008c*/ 	.word	0x00000000
        /*0090*/ 	.short	0x0005
        /*0092*/ 	.short	0x0020
        /*0094*/ 	.byte	0x00, 0xf0, 0x11, 0x00


	//----- nvinfo : EIATTR_KPARAM_INFO
	.align		4
.L_34:
        /*0098*/ 	.byte	0x04, 0x17
        /*009a*/ 	.short	(.L_36 - .L_35)
.L_35:
        /*009c*/ 	.word	0x00000000
        /*00a0*/ 	.short	0x0004
        /*00a2*/ 	.short	0x001c
        /*00a4*/ 	.byte	0x00, 0xf0, 0x11, 0x00


	//----- nvinfo : EIATTR_KPARAM_INFO
	.align		4
.L_36:
        /*00a8*/ 	.byte	0x04, 0x17
        /*00aa*/ 	.short	(.L_38 - .L_37)
.L_37:
        /*00ac*/ 	.word	0x00000000
        /*00b0*/ 	.short	0x0003
        /*00b2*/ 	.short	0x0018
        /*00b4*/ 	.byte	0x00, 0xf0, 0x11, 0x00


	//----- nvinfo : EIATTR_KPARAM_INFO
	.align		4
.L_38:
        /*00b8*/ 	.byte	0x04, 0x17
        /*00ba*/ 	.short	(.L_40 - .L_39)
.L_39:
        /*00bc*/ 	.word	0x00000000
        /*00c0*/ 	.short	0x0002
        /*00c2*/ 	.short	0x0010
        /*00c4*/ 	.byte	0x00, 0xf4, 0x21, 0x00


	//----- nvinfo : EIATTR_KPARAM_INFO
	.align		4
.L_40:
        /*00c8*/ 	.byte	0x04, 0x17
        /*00ca*/ 	.short	(.L_42 - .L_41)
.L_41:
        /*00cc*/ 	.word	0x00000000
        /*00d0*/ 	.short	0x0001
        /*00d2*/ 	.short	0x0008
        /*00d4*/ 	.byte	0x00, 0xf4, 0x21, 0x00


	//----- nvinfo : EIATTR_KPARAM_INFO
	.align		4
.L_42:
        /*00d8*/ 	.byte	0x04, 0x17
        /*00da*/ 	.short	(.L_44 - .L_43)
.L_43:
        /*00dc*/ 	.word	0x00000000
        /*00e0*/ 	.short	0x0000
        /*00e2*/ 	.short	0x0000
        /*00e4*/ 	.byte	0x00, 0xf4, 0x21, 0x00


	//----- nvinfo : EIATTR_EXPLICIT_CLUSTER
	.align		4
.L_44:
        /*00e8*/ 	.byte	0x01, 0x3e
	.zero		2


	//----- nvinfo : EIATTR_CTA_PER_CLUSTER
	.align		4
        /*00ec*/ 	.byte	0x04, 0x3d
        /*00ee*/ 	.short	(.L_46 - .L_45)
.L_45:
        /*00f0*/ 	.word	0x00000004
        /*00f4*/ 	.word	0x00000001
        /*00f8*/ 	.word	0x00000001


	//----- nvinfo : EIATTR_AT_ENTRY_FRAGMENTS
	.align		4
.L_46:
        /*00fc*/ 	.byte	0x04, 0x4f
        /*00fe*/ 	.short	(.L_48 - .L_47)


	//   ....[0]....
.L_47:
        /*0100*/ 	.word	0x00000004


	//----- nvinfo : EIATTR_RESERVED_SMEM_USED
	.align		4
.L_48:
        /*0104*/ 	.byte	0x01, 0x41
	.zero		2


	//----- nvinfo : EIATTR_SPARSE_MMA_MASK
	.align		4
        /*0108*/ 	.byte	0x03, 0x50
        /*010a*/ 	.short	0x0000


	//----- nvinfo : EIATTR_TCGEN05_1CTA_USED
	.align		4
        /*010c*/ 	.byte	0x01, 0x51
	.zero		2


	//----- nvinfo : EIATTR_MAXREG_COUNT
	.align		4
        /*0110*/ 	.byte	0x03, 0x1b
        /*0112*/ 	.short	0x00ff


	//----- nvinfo : EIATTR_NUM_BARRIERS
	.align		4
        /*0114*/ 	.byte	0x02, 0x4c
        /*0116*/ 	.byte	0x01
	.zero		1


	//----- nvinfo : EIATTR_INT_WARP_WIDE_INSTR_OFFSETS
	.align		4
        /*0118*/ 	.byte	0x04, 0x31
        /*011a*/ 	.short	(.L_50 - .L_49)


	//   ....[0]....
.L_49:
        /*011c*/ 	.word	0x00001f80


	//   ....[1]....
        /*0120*/ 	.word	0x00001fa0


	//   ....[2]....
        /*0124*/ 	.word	0x00004020


	//   ....[3]....
        /*0128*/ 	.word	0x00007ee0


	//   ....[4]....
        /*012c*/ 	.word	0x00007f30


	//----- nvinfo : EIATTR_COOP_GROUP_MASK_REGIDS
	.align		4
.L_50:
        /*0130*/ 	.byte	0x04, 0x29
        /*0132*/ 	.short	(.L_52 - .L_51)


	//   ....[0]....
.L_51:
        /*0134*/ 	.word	0xffffffff


	//   ....[1]....
        /*0138*/ 	.word	0xffffffff


	//   ....[2]....
        /*013c*/ 	.word	0xffffffff


	//   ....[3]....
        /*0140*/ 	.word	0xffffffff


	//----- nvinfo : EIATTR_COOP_GROUP_INSTR_OFFSETS
	.align		4
.L_52:
        /*0144*/ 	.byte	0x04, 0x28
        /*0146*/ 	.short	(.L_54 - .L_53)


	//   ....[0]....
.L_53:
        /*0148*/ 	.word	0x00000070


	//   ....[1]....
        /*014c*/ 	.word	0x00000330


	//   ....[2]....
        /*0150*/ 	.word	0x00007d70


	//   ....[3]....
        /*0154*/ 	.word	0x00007fe0


	//----- nvinfo : EIATTR_VRC_CTA_INIT_COUNT
	.align		4
.L_54:
        /*0158*/ 	.byte	0x02, 0x4a
        /*015a*/ 	.byte	0x80
	.zero		1


	//----- nvinfo : EIATTR_MBARRIER_INSTR_OFFSETS
	.align		4
        /*015c*/ 	.byte	0x04, 0x39
        /*015e*/ 	.short	(.L_56 - .L_55)


	//   ....[0]....
.L_55:
        /*0160*/ 	.word	0x00002100
        /*0164*/ 	.word	0x000000ff
        /*0168*/ 	.word	0x00000000
        /*016c*/ 	.short	0x0100
        /*016e*/ 	.byte	0x0f
	.zero		1


	//   ....[1]....
        /*0170*/ 	.word	0x00004040
        /*0174*/ 	.word	0x000000ff
        /*0178*/ 	.word	0x00004008
        /*017c*/ 	.short	0x0100
        /*017e*/ 	.byte	0x0d
	.zero		1


	//   ....[2]....
        /*0180*/ 	.word	0x00005080
        /*0184*/ 	.word	0x000000ff
        /*0188*/ 	.word	0x00000000
        /*018c*/ 	.short	0x010a
        /*018e*/ 	.byte	0x0f
	.zero		1


	//   ....[3]....
        /*0190*/ 	.word	0x000069e0
        /*0194*/ 	.word	0x000000ff
        /*0198*/ 	.word	0x00000000
        /*019c*/ 	.short	0x010a
        /*019e*/ 	.byte	0x0f
	.zero		1


	//   ....[4]....
        /*01a0*/ 	.word	0x00006ac0
        /*01a4*/ 	.word	0x000000ff
        /*01a8*/ 	.word	0x00004000
        /*01ac*/ 	.short	0x0108
        /*01ae*/ 	.byte	0x0d
	.zero		1


	//   ....[5]....
        /*01b0*/ 	.word	0x00006b40
        /*01b4*/ 	.word	0x000000ff
        /*01b8*/ 	.word	0x00004008
        /*01bc*/ 	.short	0x0108
        /*01be*/ 	.byte	0x0d
	.zero		1


	//   ....[6]....
        /*01c0*/ 	.word	0x00008000
        /*01c4*/ 	.word	0x000000ff
        /*01c8*/ 	.word	0x00000000
        /*01cc*/ 	.short	0x010a
        /*01ce*/ 	.byte	0x0f
	.zero		1


	//   ....[7]....
        /*01d0*/ 	.word	0x00008030
        /*01d4*/ 	.word	0x000000ff
        /*01d8*/ 	.word	0x00000000
        /*01dc*/ 	.short	0x010a
        /*01de*/ 	.byte	0x0f
	.zero		1


	//----- nvinfo : EIATTR_NUM_MBARRIERS
	.align		4
.L_56:
        /*01e0*/ 	.byte	0x03, 0x38
        /*01e2*/ 	.short	0x0002


	//----- nvinfo : EIATTR_EXIT_INSTR_OFFSETS
	.align		4
        /*01e4*/ 	.byte	0x04, 0x1c
        /*01e6*/ 	.short	(.L_58 - .L_57)


	//   ....[0]....
.L_57:
        /*01e8*/ 	.word	0x00007ff0


	//----- nvinfo : EIATTR_REQNTID
	.align		4
.L_58:
        /*01ec*/ 	.byte	0x04, 0x10
        /*01ee*/ 	.short	(.L_60 - .L_59)
.L_59:
        /*01f0*/ 	.word	0x00000080
        /*01f4*/ 	.word	0x00000001
        /*01f8*/ 	.word	0x00000001


	//----- nvinfo : EIATTR_CRS_STACK_SIZE
	.align		4
.L_60:
        /*01fc*/ 	.byte	0x04, 0x1e
        /*01fe*/ 	.short	(.L_62 - .L_61)
.L_61:
        /*0200*/ 	.word	0x00000000


	//----- nvinfo : EIATTR_CBANK_PARAM_SIZE
	.align		4
.L_62:
        /*0204*/ 	.byte	0x03, 0x19
        /*0206*/ 	.short	0x0050


	//----- nvinfo : EIATTR_PARAM_CBANK
	.align		4
        /*0208*/ 	.byte	0x04, 0x0a
        /*020a*/ 	.short	(.L_64 - .L_63)
	.align		4
.L_63:
        /*020c*/ 	.word	index@(.nv.constant0.matmul_kernel)
        /*0210*/ 	.short	0x0380
        /*0212*/ 	.short	0x0050


	//----- nvinfo : EIATTR_SW_WAR
	.align		4
.L_64:
        /*0214*/ 	.byte	0x04, 0x36
        /*0216*/ 	.short	(.L_66 - .L_65)
.L_65:
        /*0218*/ 	.word	0x00000008
.L_66:


//--------------------- .nv.compat                --------------------------
	.section	.nv.compat,"",@"SHT_CUDA_COMPAT_INFO"
	.align	4
        /*0000*/ 	.byte	0x02, 0x02, 0x02, 0x00, 0x02, 0x05, 0x05, 0x00, 0x02, 0x03, 0x00, 0x00, 0x02, 0x06, 0x01, 0x00


//--------------------- .nv.callgraph             --------------------------
	.section	.nv.callgraph,"",@"SHT_CUDA_CALLGRAPH"
	.align	4
	.sectionentsize	8
	.align		4
        /*0000*/ 	.word	0x00000000
	.align		4
        /*0004*/ 	.word	0xffffffff
	.align		4
        /*0008*/ 	.word	0x00000000
	.align		4
        /*000c*/ 	.word	0xfffffffe
	.align		4
        /*0010*/ 	.word	0x00000000
	.align		4
        /*0014*/ 	.word	0xfffffffd
	.align		4
        /*0018*/ 	.word	0x00000000
	.align		4
        /*001c*/ 	.word	0xfffffffc


//--------------------- .text.matmul_kernel       --------------------------
	.section	.text.matmul_kernel,"ax",@progbits
	.align	128
        .global         matmul_kernel
        .type           matmul_kernel,@function
        .size           matmul_kernel,(.L_x_20 - matmul_kernel)
        .other          matmul_kernel,@"STO_CUDA_ENTRY STV_DEFAULT"
matmul_kernel:
.text.matmul_kernel:
[----:B------:R-:W0:Y:S01]  /*0000*/  LDC R1, c[0x0][0x37c] ;  /* 0x0000df00ff017b82 */ /* 0x000e220000000800 */
[----:B------:R-:W1:Y:S01]  /*0010*/  S2R R0, SR_TID.X ;  /* 0x0000000000007919 */ /* 0x000e620000002100 */
[----:B------:R-:W2:Y:S01]  /*0020*/  LDCU.64 UR26, c[0x0][0x358] ;  /* 0x00006b00ff1a77ac */ /* 0x000ea20008000a00 */
[----:B-1----:R-:W-:-:S13]  /*0030*/  ISETP.GE.U32.AND P0, PT, R0, 0x20, PT ;  /* 0x000000200000780c */ /* 0x002fda0003f06070 */
[----:B------:R-:W-:Y:S02]  /*0040*/  VOTEU.ANY UP0, P0 ;  /* 0x0000000000ff7886 */ /* 0x000fe40000000100 */
[----:B0-2---:R-:W-:Y:S05]  /*0050*/  BRA.U UP0, `(.L_x_0) ;  /* 0x0000000100b87547 */ /* 0x005fea000b800000 */
[----:B------:R-:W0:Y:S01]  /*0060*/  S2UR UR6, SR_CgaCtaId ;  /* 0x00000000000679c3 */ /* 0x000e220000008800 */
[----:B------:R-:W-:Y:S01]  /*0070*/  NOP ;  /* 0x0000000000007918 */ /* 0x000fe20000000000 */
[----:B------:R-:W-:Y:S02]  /*0080*/  UMOV UR4, 0x40 ;  /* 0x0000004000047882 */ /* 0x000fe40000000000 */
[----:B0-----:R-:W-:-:S09]  /*0090*/  ULEA UR4, UR6, UR4, 0x18 ;  /* 0x0000000406047291 */ /* 0x001fd2000f8ec0ff */
[----:B------:R-:W0:Y:S01]  /*00a0*/  LDS.U8 R2, [UR4] ;  /* 0x00000004ff027984 */ /* 0x000e220008000000 */
[----:B------:R-:W-:Y:S02]  /*00b0*/  UMOV UR4, 0x400 ;  /* 0x0000040000047882 */ /* 0x000fe40000000000 */
[----:B------:R-:W-:Y:S01]  /*00c0*/  ULEA UR4, UR6, UR4, 0x18 ;  /* 0x0000000406047291 */ /* 0x000fe2000f8ec0ff */
[----:B0-----:R-:W-:-:S13]  /*00d0*/  ISETP.NE.AND P0, PT, R2, RZ, PT ;  /* 0x000000ff0200720c */ /* 0x001fda0003f05270 */
[----:B------:R-:W-:Y:S05]  /*00e0*/  @P0 BRA `(.L_x_1) ;  /* 0x00000000007c0947 */ /* 0x000fea0003800000 */
[----:B------:R-:W-:-:S13]  /*00f0*/  ELECT P0, URZ, PT ;  /* 0x0000000000ff782f */ /* 0x000fda0003800000 */
[----:B------:R-:W-:Y:S05]  /*0100*/  @!P0 BRA `(.L_x_2) ;  /* 0x0000000000848947 */ /* 0x000fea0003800000 */
[----:B------:R-:W-:Y:S01]  /*0110*/  UMOV UR5, 0x2 ;  /* 0x0000000200057882 */ /* 0x000fe20000000000 */
[----:B------:R-:W-:Y:S02]  /*0120*/  IMAD.MOV.U32 R5, RZ, RZ, 0x1 ;  /* 0x00000001ff057424 */ /* 0x000fe400078e00ff */
[----:B------:R-:W-:Y:S02]  /*0130*/  IMAD.MOV.U32 R3, RZ, RZ, 0x3 ;  /* 0x00000003ff037424 */ /* 0x000fe400078e00ff */
[----:B------:R-:W-:Y:S04]  /*0140*/  DEPBAR.LE SB0, 0x36 ;  /* 0x00008d800000791a */ /* 0x000fe80000000000 */
[----:B------:R-:W0:Y:S02]  /*0150*/  UTCATOMSWS.FIND_AND_SET.ALIGN UP1, UR5, UR5 ;  /* 0x00000005000575e3 */ /* 0x000e240008020800 */
[----:B0-----:R-:W-:-:S04]  /*0160*/  PLOP3.LUT P0, PT, PT, PT, UP1, 0x80, 0x8 ;  /* 0x000000000008781c */ /* 0x001fc80003f0f018 */
[----:B------:R-:W-:-:S04]  /*0170*/  SEL R2, RZ, 0xffffffff, !P0 ;  /* 0xffffffffff027807 */ /* 0x000fc80004000000 */
[----:B------:R-:W-:Y:S01]  /*0180*/  ISETP.NE.AND P0, PT, R2, RZ, PT ;  /* 0x000000ff0200720c */ /* 0x000fe20003f05270 */
[----:B------:R-:W-:-:S12]  /*0190*/  IMAD.U32 R2, RZ, RZ, UR5 ;  /* 0x00000005ff027e24 */ /* 0x000fd8000f8e00ff */
[----:B------:R-:W-:Y:S05]  /*01a0*/  @P0 BRA `(.L_x_3) ;  /* 0x0000000000240947 */ /* 0x000fea0003800000 */
.L_x_4:
[----:B------:R-:W-:Y:S05]  /*01b0*/  NANOSLEEP 0x64 ;  /* 0x000000640000795d */ /* 0x000fea0003800000 */
[----:B------:R-:W-:-:S05]  /*01c0*/  UMOV UR5, 0x2 ;  /* 0x0000000200057882 */ /* 0x000fca0000000000 */
[----:B------:R-:W-:Y:S04]  /*01d0*/  DEPBAR.LE SB0, 0x36 ;  /* 0x00008d800000791a */ /* 0x000fe80000000000 */
[----:B------:R-:W0:Y:S02]  /*01e0*/  UTCATOMSWS.FIND_AND_SET.ALIGN UP1, UR5, UR5 ;  /* 0x00000005000575e3 */ /* 0x000e240008020800 */
[----:B0-----:R-:W-:-:S04]  /*01f0*/  PLOP3.LUT P0, PT, PT, PT, UP1, 0x80, 0x8 ;  /* 0x000000000008781c */ /* 0x001fc80003f0f018 */
[----:B------:R-:W-:-:S04]  /*0200*/  SEL R2, RZ, 0xffffffff, !P0 ;  /* 0xffffffffff027807 */ /* 0x000fc80004000000 */
[----:B------:R-:W-:Y:S01]  /*0210*/  ISETP.NE.AND P0, PT, R2, RZ, PT ;  /* 0x000000ff0200720c */ /* 0x000fe20003f05270 */
[----:B------:R-:W-:-:S12]  /*0220*/  IMAD.U32 R2, RZ, RZ, UR5 ;  /* 0x00000005ff027e24 */ /* 0x000fd8000f8e00ff */
[----:B------:R-:W-:Y:S05]  /*0230*/  @!P0 BRA `(.L_x_4) ;  /* 0xfffffffc00dc8947 */ /* 0x000fea000383ffff */
.L_x_3:
[C---:B------:R-:W-:Y:S01]  /*0240*/  VIADD R4, R2.reuse, 0x10 ;  /* 0x0000001002047836 */ /* 0x040fe20000000000 */
[----:B------:R-:W-:Y:S01]  /*0250*/  UMOV UR5, 0x50 ;  /* 0x0000005000057882 */ /* 0x000fe20000000000 */
[----:B------:R-:W-:Y:S01]  /*0260*/  SHF.L.U32 R3, R3, R2, RZ ;  /* 0x0000000203037219 */ /* 0x000fe200000006ff */
[----:B------:R-:W-:Y:S01]  /*0270*/  ULEA UR5, UR6, UR5, 0x18 ;  /* 0x0000000506057291 */ /* 0x000fe2000f8ec0ff */
[----:B------:R-:W-:Y:S01]  /*0280*/  IMAD.SHL.U32 R2, R2, 0x20, RZ ;  /* 0x0000002002027824 */ /* 0x000fe200078e00ff */
[----:B------:R-:W-:-:S04]  /*0290*/  SHF.L.U32 R4, R5, R4, RZ ;  /* 0x0000000405047219 */ /* 0x000fc800000006ff */
[----:B------:R-:W-:-:S05]  /*02a0*/  LOP3.LUT R3, R4, R3, RZ, 0xfc, !PT ;  /* 0x0000000304037212 */ /* 0x000fca00078efcff */
[----:B------:R0:W-:Y:S04]  /*02b0*/  ATOMS.OR RZ, [UR5], R3 ;  /* 0x00000003ffff798c */ /* 0x0001e8000b000005 */
[----:B------:R0:W-:Y:S01]  /*02c0*/  STS [UR4], R2 ;  /* 0x00000002ff007988 */ /* 0x0001e20008000804 */
[----:B------:R-:W-:Y:S05]  /*02d0*/  BRA `(.L_x_2) ;  /* 0x0000000000107947 */ /* 0x000fea0003800000 */
.L_x_1:
[----:B------:R-:W-:-:S05]  /*02e0*/  IMAD.MOV.U32 R2, RZ, RZ, -0x1 ;  /* 0xffffffffff027424 */ /* 0x000fca00078e00ff */
[----:B------:R0:W-:Y:S02]  /*02f0*/  STS [UR4], R2 ;  /* 0x00000002ff007988 */ /* 0x0001e40008000804 */
[----:B0-----:R-:W-:-:S07]  /*0300*/  MOV R2, 0x320 ;  /* 0x0000032000027802 */ /* 0x001fce0000000f00 */
[----:B------:R-:W-:Y:S05]  /*0310*/  CALL.REL.NOINC `($__internal_1_$__cuda_sm10x_tcgen05_guardrail_trap_phase_invalid_during_alloc) ;  /* 0x0000007c005c7944 */ /* 0x000fea0003c00000 */
.L_x_2:
[----:B------:R-:W-:Y:S05]  /*0320*/  WARPSYNC.ALL ;  /* 0x0000000000007948 */ /* 0x000fea0003800000 */
[----:B------:R-:W-:Y:S01]  /*0330*/  NOP ;  /* 0x0000000000007918 */ /* 0x000fe20000000000 */
.L_x_0:
[----:B------:R-:W1:Y:S08]  /*0340*/  LDC.64 R14, c[0x0][0x398] ;  /* 0x0000e600ff0e7b82 */ /* 0x000e700000000a00 */
[----:B------:R-:W2:Y:S02]  /*0350*/  S2UR UR5, SR_CgaSize ;  /* 0x00000000000579c3 */ /* 0x000ea40000008a00 */
[----:B--2---:R-:W-:-:S12]  /*0360*/  UIMAD UR5, UR5, -0xa0, URZ ;  /* 0xffffff60050578a4 */ /* 0x004fd8000f8e02ff */
[----:B------:R-:W2:Y:S01]  /*0370*/  LDCU UR5, c[0x0][UR5+0x2b0] ;  /* 0x00005600050577ac */ /* 0x000ea20008000800 */
[----:B------:R-:W-:Y:S02]  /*0380*/  LOP3.LUT R67, R0, 0x7f, RZ, 0xc0, !PT ;  /* 0x0000007f00437812 */ /* 0x000fe400078ec0ff */
[----:B------:R-:W-:Y:S01]  /*0390*/  PRMT R232, RZ, 0x7610, R232 ;  /* 0x00007610ffe87816 */ /* 0x000fe200000000e8 */
[----:B------:R-:W-:Y:S01]  /*03a0*/  UMOV UR13, 0x400 ;  /* 0x00000400000d7882 */ /* 0x000fe20000000000 */
[----:B------:R-:W3:Y:S01]  /*03b0*/  LDCU UR29, c[0x0][0x3a0] ;  /* 0x00007400ff1d77ac */ /* 0x000ee20008000800 */
[----:B------:R-:W4:Y:S01]  /*03c0*/  S2UR UR4, SR_CTAID.X ;  /* 0x00000000000479c3 */ /* 0x000f220000002500 */
[----:B------:R-:W5:Y:S01]  /*03d0*/  LDCU.128 UR8, c[0x0][0x380] ;  /* 0x00007000ff0877ac */ /* 0x000f620008000c00 */
[----:B------:R-:W-:-:S06]  /*03e0*/  UMOV UR6, 0x1 ;  /* 0x0000000100067882 */ /* 0x000fcc0000000000 */
[----:B------:R-:W0:Y:S02]  /*03f0*/  LDC.64 R126, c[0x0][0x3a8] ;  /* 0x0000ea00ff7e7b82 */ /* 0x000e240000000a00 */
[----:B01----:R-:W-:Y:S01]  /*0400*/  VIADD R2, R15, 0xff ;  /* 0x000000ff0f027836 */ /* 0x003fe20000000000 */
[-C--:B------:R-:W-:Y:S01]  /*0410*/  IABS R19, R15.reuse ;  /* 0x0000000f00137213 */ /* 0x080fe20000000000 */
[----:B---3--:R-:W-:Y:S01]  /*0420*/  UIADD3 UR31, UPT, UPT, UR29, 0x3f, URZ ;  /* 0x0000003f1d1f7890 */ /* 0x008fe2000fffe0ff */
[----:B------:R-:W-:Y:S02]  /*0430*/  IABS R17, R14 ;  /* 0x0000000e00117213 */ /* 0x000fe40000000000 */
[----:B------:R-:W-:Y:S01]  /*0440*/  SHF.R.S32.HI R3, RZ, 0x1f, R2 ;  /* 0x0000001fff037819 */ /* 0x000fe20000011402 */
[----:B------:R-:W-:Y:S01]  /*0450*/  UISETP.GT.AND UP1, UPT, UR31, 0x3f, UPT ;  /* 0x0000003f1f00788c */ /* 0x000fe2000bf24270 */
[----:B------:R-:W-:Y:S02]  /*0460*/  LOP3.LUT R171, RZ, R15, RZ, 0x33, !PT ;  /* 0x0000000fffab7212 */ /* 0x000fe400078e33ff */
[----:B------:R-:W-:-:S02]  /*0470*/  LEA.HI R3, R3, R2, RZ, 0x8 ;  /* 0x0000000203037211 */ /* 0x000fc400078f40ff */
[----:B----4-:R-:W-:Y:S02]  /*0480*/  I2FP.F32.U32 R6, UR4 ;  /* 0x0000000400067c45 */ /* 0x010fe40008201000 */
[----:B------:R-:W-:-:S03]  /*0490*/  SHF.R.S32.HI R3, RZ, 0x8, R3 ;  /* 0x00000008ff037819 */ /* 0x000fc60000011403 */
[----:B--2---:R-:W-:Y:S01]  /*04a0*/  FMUL R6, R6, UR5 ;  /* 0x0000000506067c20 */ /* 0x004fe20008400000 */
[----:B------:R-:W0:Y:S01]  /*04b0*/  S2UR UR5, SR_CgaCtaId ;  /* 0x00000000000579c3 */ /* 0x000e220000008800 */
[----:B------:R-:W-:Y:S02]  /*04c0*/  IMAD.SHL.U32 R4, R3, 0x8, RZ ;  /* 0x0000000803047824 */ /* 0x000fe400078e00ff */
[----:B------:R-:W1:Y:S03]  /*04d0*/  F2I.U32.TRUNC.NTZ R7, R6 ;  /* 0x0000000600077305 */ /* 0x000e66000020f000 */
[----:B------:R-:W-:-:S05]  /*04e0*/  IABS R9, R4 ;  /* 0x0000000400097213 */ /* 0x000fca0000000000 */
[----:B------:R-:W2:Y:S01]  /*04f0*/  I2F.RP R5, R9 ;  /* 0x0000000900057306 */ /* 0x000ea20000209400 */
[----:B-1----:R-:W-:Y:S01]  /*0500*/  IABS R10, R7 ;  /* 0x00000007000a7213 */ /* 0x002fe20000000000 */
[----:B0-----:R-:W-:-:S06]  /*0510*/  USHF.L.U32 UR4, UR5, 0x6, URZ ;  /* 0x0000000605047899 */ /* 0x001fcc00080006ff */
[----:B--2---:R-:W0:Y:S01]  /*0520*/  MUFU.RCP R5, R5 ;  /* 0x0000000500057308 */ /* 0x004e220000001000 */
[----:B------:R-:W-:Y:S02]  /*0530*/  ULEA UR13, UR5, UR13, 0x18 ;  /* 0x0000000d050d7291 */ /* 0x000fe4000f8ec0ff */
[----:B------:R-:W-:Y:S02]  /*0540*/  ULOP3.LUT UR4, UR4, 0xc0, URZ, 0xc0, !UPT ;  /* 0x000000c004047892 */ /* 0x000fe4000f8ec0ff */
[----:B------:R-:W-:Y:S01]  /*0550*/  UIADD3 UR15, UPT, UPT, UR13, 0x4000, URZ ;  /* 0x000040000d0f7890 */ /* 0x000fe2000fffe0ff */
[----:B0-----:R-:W-:Y:S01]  /*0560*/  VIADD R2, R5, 0xffffffe ;  /* 0x0ffffffe05027836 */ /* 0x001fe20000000000 */
[----:B------:R-:W-:-:S03]  /*0570*/  IABS R5, R4 ;  /* 0x0000000400057213 */ /* 0x000fc60000000000 */
[----:B------:R0:W1:Y:S02]  /*0580*/  F2I.FTZ.U32.TRUNC.NTZ R3, R2 ;  /* 0x0000000200037305 */ /* 0x000064000021f000 */
[----:B0-----:R-:W-:Y:S02]  /*0590*/  IMAD.MOV.U32 R2, RZ, RZ, RZ ;  /* 0x000000ffff027224 */ /* 0x001fe400078e00ff */
[----:B-1----:R-:W-:-:S04]  /*05a0*/  IMAD.MOV R8, RZ, RZ, -R3 ;  /* 0x000000ffff087224 */ /* 0x002fc800078e0a03 */
[----:B------:R-:W-:Y:S02]  /*05b0*/  IMAD R11, R8, R9, RZ ;  /* 0x00000009080b7224 */ /* 0x000fe400078e02ff */
[----:B------:R-:W-:Y:S02]  /*05c0*/  IMAD.MOV.U32 R8, RZ, RZ, R10 ;  /* 0x000000ffff087224 */ /* 0x000fe400078e000a */
[----:B------:R-:W-:-:S04]  /*05d0*/  IMAD.HI.U32 R3, R3, R11, R2 ;  /* 0x0000000b03037227 */ /* 0x000fc800078e0002 */
[----:B------:R-:W-:Y:S02]  /*05e0*/  IMAD.MOV R2, RZ, RZ, -R5 ;  /* 0x000000ffff027224 */ /* 0x000fe400078e0a05 */
[----:B------:R-:W-:-:S04]  /*05f0*/  IMAD.HI.U32 R3, R3, R8, RZ ;  /* 0x0000000803037227 */ /* 0x000fc800078e00ff */
[----:B------:R-:W-:Y:S01]  /*0600*/  IMAD R2, R3, R2, R8 ;  /* 0x0000000203027224 */ /* 0x000fe200078e0208 */
[----:B------:R-:W-:Y:S04]  /*0610*/  BAR.SYNC.DEFER_BLOCKING 0x0 ;  /* 0x0000000000007b1d */ /* 0x000fe80000010000 */
[----:B------:R-:W-:-:S13]  /*0620*/  ISETP.GT.U32.AND P1, PT, R9, R2, PT ;  /* 0x000000020900720c */ /* 0x000fda0003f24070 */
[----:B------:R-:W-:Y:S02]  /*0630*/  @!P1 IMAD.IADD R2, R2, 0x1, -R9 ;  /* 0x0000000102029824 */ /* 0x000fe400078e0a09 */
[----:B------:R-:W-:Y:S01]  /*0640*/  @!P1 VIADD R3, R3, 0x1 ;  /* 0x0000000103039836 */ /* 0x000fe20000000000 */
[----:B------:R-:W-:Y:S02]  /*0650*/  ISETP.NE.AND P1, PT, R4, RZ, PT ;  /* 0x000000ff0400720c */ /* 0x000fe40003f25270 */
[----:B------:R-:W-:Y:S02]  /*0660*/  ISETP.GE.U32.AND P0, PT, R2, R9, PT ;  /* 0x000000090200720c */ /* 0x000fe40003f06070 */
[----:B------:R-:W-:-:S04]  /*0670*/  LOP3.LUT R2, R7, R4, RZ, 0x3c, !PT ;  /* 0x0000000407027212 */ /* 0x000fc800078e3cff */
[----:B------:R-:W-:Y:S01]  /*0680*/  ISETP.GE.AND P2, PT, R2, RZ, PT ;  /* 0x000000ff0200720c */ /* 0x000fe20003f46270 */
[----:B------:R-:W-:-:S06]  /*0690*/  VIADD R2, R14, 0x3f ;  /* 0x0000003f0e027836 */ /* 0x000fcc0000000000 */
[----:B------:R-:W-:-:S04]  /*06a0*/  @P0 VIADD R3, R3, 0x1 ;  /* 0x0000000103030836 */ /* 0x000fc80000000000 */
[----:B------:R-:W-:Y:S01]  /*06b0*/  IMAD.MOV.U32 R5, RZ, RZ, R3 ;  /* 0x000000ffff057224 */ /* 0x000fe200078e0003 */
[----:B------:R-:W-:-:S03]  /*06c0*/  SHF.R.S32.HI R3, RZ, 0x1f, R2 ;  /* 0x0000001fff037819 */ /* 0x000fc60000011402 */
[----:B------:R-:W-:Y:S01]  /*06d0*/  @!P2 IMAD.MOV R5, RZ, RZ, -R5 ;  /* 0x000000ffff05a224 */ /* 0x000fe200078e0a05 */
[----:B------:R-:W-:Y:S02]  /*06e0*/  @!P1 LOP3.LUT R5, RZ, R4, RZ, 0x33, !PT ;  /* 0x00000004ff059212 */ /* 0x000fe400078e33ff */
[----:B------:R-:W-:-:S03]  /*06f0*/  LEA.HI R3, R3, R2, RZ, 0x6 ;  /* 0x0000000203037211 */ /* 0x000fc600078f30ff */
[----:B------:R-:W-:Y:S02]  /*0700*/  IMAD.SHL.U32 R61, R5, 0x8, RZ ;  /* 0x00000008053d7824 */ /* 0x000fe400078e00ff */
[----:B------:R-:W-:-:S03]  /*0710*/  IMAD.MOV R5, RZ, RZ, -R5 ;  /* 0x000000ffff057224 */ /* 0x000fc600078e0a05 */
[----:B------:R-:W-:Y:S01]  /*0720*/  LEA.HI.SX32 R3, R3, -R61, 0x1a ;  /* 0x8000003d03037211 */ /* 0x000fe200078fd2ff */
[----:B------:R-:W-:-:S03]  /*0730*/  IMAD R10, R4, R5, R7 ;  /* 0x00000005040a7224 */ /* 0x000fc600078e0207 */
[----:B------:R-:W-:Y:S02]  /*0740*/  VIMNMX R11, PT, PT, R3, 0x8, PT ;  /* 0x00000008030b7848 */ /* 0x000fe40003fe0100 */
[----:B------:R-:W-:Y:S02]  /*0750*/  IABS R4, R10 ;  /* 0x0000000a00047213 */ /* 0x000fe40000000000 */
[-C--:B------:R-:W-:Y:S02]  /*0760*/  IABS R9, R11.reuse ;  /* 0x0000000b00097213 */ /* 0x080fe40000000000 */
[----:B------:R-:W-:Y:S02]  /*0770*/  IABS R7, R11 ;  /* 0x0000000b00077213 */ /* 0x000fe40000000000 */
[----:B------:R-:W0:Y:S08]  /*0780*/  I2F.RP R6, R9 ;  /* 0x0000000900067306 */ /* 0x000e300000209400 */
[----:B0-----:R-:W0:Y:S02]  /*0790*/  MUFU.RCP R6, R6 ;  /* 0x0000000600067308 */ /* 0x001e240000001000 */
[----:B0-----:R-:W-:-:S06]  /*07a0*/  VIADD R2, R6, 0xffffffe ;  /* 0x0ffffffe06027836 */ /* 0x001fcc0000000000 */
[----:B------:R0:W1:Y:S02]  /*07b0*/  F2I.FTZ.U32.TRUNC.NTZ R3, R2 ;  /* 0x0000000200037305 */ /* 0x000064000021f000 */
[----:B0-----:R-:W-:Y:S02]  /*07c0*/  IMAD.MOV.U32 R2, RZ, RZ, RZ ;  /* 0x000000ffff027224 */ /* 0x001fe400078e00ff */
[----:B-1----:R-:W-:-:S04]  /*07d0*/  IMAD.MOV R8, RZ, RZ, -R3 ;  /* 0x000000ffff087224 */ /* 0x002fc800078e0a03 */
[----:B------:R-:W-:-:S04]  /*07e0*/  IMAD R5, R8, R9, RZ ;  /* 0x0000000908057224 */ /* 0x000fc800078e02ff */
[----:B------:R-:W-:Y:S02]  /*07f0*/  IMAD.HI.U32 R3, R3, R5, R2 ;  /* 0x0000000503037227 */ /* 0x000fe400078e0002 */
[----:B------:R-:W0:Y:S02]  /*0800*/  I2F.RP R5, R19 ;  /* 0x0000001300057306 */ /* 0x000e240000209400 */
[----:B------:R-:W-:Y:S02]  /*0810*/  IMAD.MOV.U32 R2, RZ, RZ, R4 ;  /* 0x000000ffff027224 */ /* 0x000fe400078e0004 */
[----:B------:R-:W-:Y:S02]  /*0820*/  IMAD.MOV R4, RZ, RZ, -R7 ;  /* 0x000000ffff047224 */ /* 0x000fe400078e0a07 */
[----:B------:R-:W-:-:S04]  /*0830*/  IMAD.HI.U32 R3, R3, R2, RZ ;  /* 0x0000000203037227 */ /* 0x000fc800078e00ff */
[----:B------:R-:W-:Y:S02]  /*0840*/  IMAD R2, R3, R4, R2 ;  /* 0x0000000403027224 */ /* 0x000fe400078e0202 */
[----:B------:R-:W1:Y:S03]  /*0850*/  I2F.RP R4, R17 ;  /* 0x0000001100047306 */ /* 0x000e660000209400 */
[----:B------:R-:W-:-:S05]  /*0860*/  ISETP.GT.U32.AND P1, PT, R9, R2, PT ;  /* 0x000000020900720c */ /* 0x000fca0003f24070 */
[----:B0-----:R-:W0:Y:S08]  /*0870*/  MUFU.RCP R5, R5 ;  /* 0x0000000500057308 */ /* 0x001e300000001000 */
[----:B------:R-:W-:Y:S01]  /*0880*/  @!P1 IMAD.IADD R2, R2, 0x1, -R9 ;  /* 0x0000000102029824 */ /* 0x000fe200078e0a09 */
[----:B-1----:R-:W1:Y:S01]  /*0890*/  MUFU.RCP R4, R4 ;  /* 0x0000000400047308 */ /* 0x002e620000001000 */
[----:B------:R-:W-:Y:S01]  /*08a0*/  @!P1 VIADD R3, R3, 0x1 ;  /* 0x0000000103039836 */ /* 0x000fe20000000000 */
[----:B------:R-:W-:-:S02]  /*08b0*/  ISETP.NE.AND P1, PT, R11, RZ, PT ;  /* 0x000000ff0b00720c */ /* 0x000fc40003f25270 */
[----:B------:R-:W-:Y:S02]  /*08c0*/  ISETP.GE.U32.AND P0, PT, R2, R9, PT ;  /* 0x000000090200720c */ /* 0x000fe40003f06070 */
[----:B------:R-:W-:Y:S01]  /*08d0*/  LOP3.LUT R2, R10, R11, RZ, 0x3c, !PT ;  /* 0x0000000b0a027212 */ /* 0x000fe200078e3cff */
[----:B0-----:R-:W-:Y:S01]  /*08e0*/  VIADD R8, R5, 0xffffffe ;  /* 0x0ffffffe05087836 */ /* 0x001fe20000000000 */
[----:B------:R-:W-:Y:S02]  /*08f0*/  SHF.R.U32.HI R5, RZ, 0x6, R0 ;  /* 0x00000006ff057819 */ /* 0x000fe40000011600 */
[----:B------:R-:W-:Y:S01]  /*0900*/  ISETP.GE.AND P2, PT, R2, RZ, PT ;  /* 0x000000ff0200720c */ /* 0x000fe20003f46270 */
[----:B------:R-:W0:Y:S01]  /*0910*/  F2I.FTZ.U32.TRUNC.NTZ R9, R8 ;  /* 0x0000000800097305 */ /* 0x000e22000021f000 */
[----:B------:R-:W-:-:S05]  /*0920*/  SGXT.U32 R5, R5, 0x1 ;  /* 0x000000010505781a */ /* 0x000fca0000000000 */
[----:B------:R-:W-:Y:S02]  /*0930*/  @P0 VIADD R3, R3, 0x1 ;  /* 0x0000000103030836 */ /* 0x000fe40000000000 */
[----:B-1----:R-:W-:Y:S02]  /*0940*/  VIADD R4, R4, 0xffffffe ;  /* 0x0ffffffe04047836 */ /* 0x002fe40000000000 */
[----:B------:R-:W-:Y:S02]  /*0950*/  IMAD.MOV.U32 R6, RZ, RZ, R3 ;  /* 0x000000ffff067224 */ /* 0x000fe400078e0003 */
[----:B------:R-:W1:Y:S02]  /*0960*/  F2I.FTZ.U32.TRUNC.NTZ R7, R4 ;  /* 0x0000000400077305 */ /* 0x000e64000021f000 */
[----:B------:R-:W-:Y:S01]  /*0970*/  @!P2 IMAD.MOV R6, RZ, RZ, -R6 ;  /* 0x000000ffff06a224 */ /* 0x000fe200078e0a06 */
[----:B------:R-:W-:Y:S01]  /*0980*/  @!P1 LOP3.LUT R6, RZ, R11, RZ, 0x33, !PT ;  /* 0x0000000bff069212 */ /* 0x000fe200078e33ff */
[----:B0-----:R-:W-:Y:S01]  /*0990*/  IMAD.MOV R8, RZ, RZ, -R9 ;  /* 0x000000ffff087224 */ /* 0x001fe200078e0a09 */
[----:B------:R-:W-:-:S02]  /*09a0*/  ISETP.NE.AND P2, PT, R14, RZ, PT ;  /* 0x000000ff0e00720c */ /* 0x000fc40003f45270 */
[----:B------:R-:W-:Y:S01]  /*09b0*/  LEA R2, R6, UR4, 0x8 ;  /* 0x0000000406027c11 */ /* 0x000fe2000f8e40ff */
[----:B------:R-:W-:Y:S01]  /*09c0*/  IMAD R3, R8, R19, RZ ;  /* 0x0000001308037224 */ /* 0x000fe200078e02ff */
[----:B------:R-:W0:Y:S01]  /*09d0*/  LDCU UR4, c[0x0][0x3a4] ;  /* 0x00007480ff0477ac */ /* 0x000e220008000800 */
[----:B------:R-:W-:Y:S01]  /*09e0*/  IMAD.MOV.U32 R8, RZ, RZ, RZ ;  /* 0x000000ffff087224 */ /* 0x000fe200078e00ff */
[----:B------:R-:W-:Y:S01]  /*09f0*/  LOP3.LUT R2, R2, R5, RZ, 0xfc, !PT ;  /* 0x0000000502027212 */ /* 0x000fe200078efcff */
[----:B------:R-:W-:Y:S02]  /*0a00*/  IMAD.MOV R6, RZ, RZ, -R6 ;  /* 0x000000ffff067224 */ /* 0x000fe400078e0a06 */
[----:B------:R-:W-:Y:S01]  /*0a10*/  IMAD.HI.U32 R8, R9, R3, R8 ;  /* 0x0000000309087227 */ /* 0x000fe200078e0008 */
[----:B------:R-:W-:Y:S02]  /*0a20*/  IABS R12, R2 ;  /* 0x00000002000c7213 */ /* 0x000fe40000000000 */
[C---:B------:R-:W-:Y:S01]  /*0a30*/  LOP3.LUT R3, R2.reuse, 0x2, RZ, 0xfc, !PT ;  /* 0x0000000202037812 */ /* 0x040fe200078efcff */
[----:B-1----:R-:W-:Y:S01]  /*0a40*/  IMAD.MOV R16, RZ, RZ, -R7 ;  /* 0x000000ffff107224 */ /* 0x002fe200078e0a07 */
[C---:B------:R-:W-:Y:S01]  /*0a50*/  LOP3.LUT R38, R2.reuse, 0x8, RZ, 0xfc, !PT ;  /* 0x0000000802267812 */ /* 0x040fe200078efcff */
[----:B------:R-:W-:Y:S01]  /*0a60*/  IMAD R4, R11, R6, R10 ;  /* 0x000000060b047224 */ /* 0x000fe200078e020a */
[----:B------:R-:W-:Y:S01]  /*0a70*/  IABS R102, R3 ;  /* 0x0000000300667213 */ /* 0x000fe20000000000 */
[----:B------:R-:W-:Y:S01]  /*0a80*/  IMAD.MOV.U32 R6, RZ, RZ, RZ ;  /* 0x000000ffff067224 */ /* 0x000fe200078e00ff */
[----:B------:R-:W-:Y:S01]  /*0a90*/  LOP3.LUT R37, R2, 0x6, RZ, 0xfc, !PT ;  /* 0x0000000602257812 */ /* 0x000fe200078efcff */
[----:B------:R-:W-:Y:S01]  /*0aa0*/  IMAD R13, R16, R17, RZ ;  /* 0x00000011100d7224 */ /* 0x000fe200078e02ff */
[----:B------:R-:W-:Y:S01]  /*0ab0*/  LOP3.LUT R36, R2, 0x4, RZ, 0xfc, !PT ;  /* 0x0000000402247812 */ /* 0x000fe200078efcff */
[----:B------:R-:W-:Y:S01]  /*0ac0*/  IMAD.HI.U32 R9, R8, R12, RZ ;  /* 0x0000000c08097227 */ /* 0x000fe200078e00ff */
[----:B------:R-:W-:-:S02]  /*0ad0*/  LOP3.LUT R39, R2, 0xa, RZ, 0xfc, !PT ;  /* 0x0000000a02277812 */ /* 0x000fc400078efcff */
[----:B------:R-:W-:Y:S01]  /*0ae0*/  IABS R178, R37 ;  /* 0x0000002500b27213 */ /* 0x000fe20000000000 */
[----:B------:R-:W-:Y:S01]  /*0af0*/  IMAD.HI.U32 R6, R7, R13, R6 ;  /* 0x0000000d07067227 */ /* 0x000fe200078e0006 */
[----:B------:R-:W-:Y:S02]  /*0b00*/  IABS R13, R38 ;  /* 0x00000026000d7213 */ /* 0x000fe40000000000 */
[----:B------:R-:W-:Y:S01]  /*0b10*/  IABS R176, R36 ;  /* 0x0000002400b07213 */ /* 0x000fe20000000000 */
[----:B------:R-:W-:Y:S01]  /*0b20*/  IMAD.MOV R9, RZ, RZ, -R9 ;  /* 0x000000ffff097224 */ /* 0x000fe200078e0a09 */
[----:B------:R-:W-:Y:S01]  /*0b30*/  IABS R110, R39 ;  /* 0x00000027006e7213 */ /* 0x000fe20000000000 */
[----:B------:R-:W-:Y:S01]  /*0b40*/  IMAD.HI.U32 R10, R8, R102, RZ ;  /* 0x00000066080a7227 */ /* 0x000fe200078e00ff */
[C---:B------:R-:W-:Y:S02]  /*0b50*/  LOP3.LUT R42, R2.reuse, 0x10, RZ, 0xfc, !PT ;  /* 0x00000010022a7812 */ /* 0x040fe400078efcff */
[C---:B------:R-:W-:Y:S01]  /*0b60*/  LOP3.LUT R40, R2.reuse, 0xc, RZ, 0xfc, !PT ;  /* 0x0000000c02287812 */ /* 0x040fe200078efcff */
[----:B------:R-:W-:Y:S01]  /*0b70*/  IMAD R7, R19, R9, R12 ;  /* 0x0000000913077224 */ /* 0x000fe200078e020c */
[----:B------:R-:W-:Y:S01]  /*0b80*/  LOP3.LUT R43, R2, 0x12, RZ, 0xfc, !PT ;  /* 0x00000012022b7812 */ /* 0x000fe200078efcff */
[----:B------:R-:W-:Y:S01]  /*0b90*/  IMAD.HI.U32 R9, R8, R13, RZ ;  /* 0x0000000d08097227 */ /* 0x000fe200078e00ff */
[----:B------:R-:W-:-:S02]  /*0ba0*/  IABS R180, R40 ;  /* 0x0000002800b47213 */ /* 0x000fc40000000000 */
[----:B------:R-:W-:Y:S01]  /*0bb0*/  IABS R134, R43 ;  /* 0x0000002b00867213 */ /* 0x000fe20000000000 */
[----:B------:R-:W-:Y:S01]  /*0bc0*/  IMAD.MOV R10, RZ, RZ, -R10 ;  /* 0x000000ffff0a7224 */ /* 0x000fe200078e0a0a */
[C---:B------:R-:W-:Y:S01]  /*0bd0*/  LOP3.LUT R47, R2.reuse, 0x1a, RZ, 0xfc, !PT ;  /* 0x0000001a022f7812 */ /* 0x040fe200078efcff */
[----:B------:R-:W-:Y:S01]  /*0be0*/  IMAD.IADD R61, R61, 0x1, R4 ;  /* 0x000000013d3d7824 */ /* 0x000fe200078e0204 */
[----:B------:R-:W-:Y:S01]  /*0bf0*/  LOP3.LUT R44, R2, 0x14, RZ, 0xfc, !PT ;  /* 0x00000014022c7812 */ /* 0x000fe200078efcff */
[----:B------:R-:W-:Y:S01]  /*0c00*/  IMAD.MOV R16, RZ, RZ, -R9 ;  /* 0x000000ffff107224 */ /* 0x000fe200078e0a09 */
[----:B------:R-:W-:Y:S01]  /*0c10*/  IABS R138, R47 ;  /* 0x0000002f008a7213 */ /* 0x000fe20000000000 */
[----:B------:R-:W-:Y:S01]  /*0c20*/  IMAD.HI.U32 R4, R8, R178, RZ ;  /* 0x000000b208047227 */ /* 0x000fe200078e00ff */
[----:B------:R-:W-:Y:S02]  /*0c30*/  IABS R184, R44 ;  /* 0x0000002c00b87213 */ /* 0x000fe40000000000 */
[----:B------:R-:W-:Y:S01]  /*0c40*/  LOP3.LUT R52, R2, 0x24, RZ, 0xfc, !PT ;  /* 0x0000002402347812 */ /* 0x000fe200078efcff */
[----:B------:R-:W-:Y:S01]  /*0c50*/  IMAD.HI.U32 R11, R8, R176, RZ ;  /* 0x000000b0080b7227 */ /* 0x000fe200078e00ff */
[----:B------:R-:W-:-:S02]  /*0c60*/  LOP3.LUT R48, R2, 0x1c, RZ, 0xfc, !PT ;  /* 0x0000001c02307812 */ /* 0x000fc400078efcff */
[----:B------:R-:W-:Y:S01]  /*0c70*/  IABS R156, R52 ;  /* 0x00000034009c7213 */ /* 0x000fe20000000000 */
[C---:B------:R-:W-:Y:S01]  /*0c80*/  IMAD R102, R19.reuse, R10, R102 ;  /* 0x0000000a13667224 */ /* 0x040fe200078e0266 */
[----:B------:R-:W-:Y:S01]  /*0c90*/  IABS R164, R48 ;  /* 0x0000003000a47213 */ /* 0x000fe20000000000 */
[----:B------:R-:W-:Y:S01]  /*0ca0*/  IMAD.HI.U32 R10, R8, R110, RZ ;  /* 0x0000006e080a7227 */ /* 0x000fe200078e00ff */
[C---:B------:R-:W-:Y:S02]  /*0cb0*/  LOP3.LUT R53, R2.reuse, 0x26, RZ, 0xfc, !PT ;  /* 0x0000002602357812 */ /* 0x040fe400078efcff */
[C---:B------:R-:W-:Y:S01]  /*0cc0*/  LOP3.LUT R46, R2.reuse, 0x18, RZ, 0xfc, !PT ;  /* 0x00000018022e7812 */ /* 0x040fe200078efcff */
[C---:B------:R-:W-:Y:S01]  /*0cd0*/  IMAD R9, R19.reuse, R16, R13 ;  /* 0x0000001013097224 */ /* 0x040fe200078e020d */
[----:B------:R-:W-:Y:S01]  /*0ce0*/  IABS R16, R42 ;  /* 0x0000002a00107213 */ /* 0x000fe20000000000 */
[----:B------:R-:W-:Y:S01]  /*0cf0*/  IMAD.MOV R4, RZ, RZ, -R4 ;  /* 0x000000ffff047224 */ /* 0x000fe200078e0a04 */
[----:B------:R-:W-:Y:S01]  /*0d00*/  IABS R169, R53 ;  /* 0x0000003500a97213 */ /* 0x000fe20000000000 */
[----:B------:R-:W-:Y:S01]  /*0d10*/  IMAD.MOV R11, RZ, RZ, -R11 ;  /* 0x000000ffff0b7224 */ /* 0x000fe200078e0a0b */
[----:B------:R-:W-:Y:S01]  /*0d20*/  IABS R30, R46 ;  /* 0x0000002e001e7213 */ /* 0x000fe20000000000 */
[----:B------:R-:W-:Y:S01]  /*0d30*/  IMAD.MOV R10, RZ, RZ, -R10 ;  /* 0x000000ffff0a7224 */ /* 0x000fe200078e0a0a */
[C---:B------:R-:W-:Y:S01]  /*0d40*/  LOP3.LUT R50, R2.reuse, 0x20, RZ, 0xfc, !PT ;  /* 0x0000002002327812 */ /* 0x040fe200078efcff */
[C---:B------:R-:W-:Y:S01]  /*0d50*/  IMAD R178, R19.reuse, R4, R178 ;  /* 0x0000000413b27224 */ /* 0x040fe200078e02b2 */
[----:B------:R-:W-:Y:S01]  /*0d60*/  LOP3.LUT R55, R2, 0x2a, RZ, 0xfc, !PT ;  /* 0x0000002a02377812 */ /* 0x000fe200078efcff */
[----:B------:R-:W-:Y:S01]  /*0d70*/  IMAD R176, R19, R11, R176 ;  /* 0x0000000b13b07224 */ /* 0x000fe200078e02b0 */
[----:B------:R-:W-:Y:S01]  /*0d80*/  IABS R70, R50 ;  /* 0x0000003200467213 */ /* 0x000fe20000000000 */
[----:B------:R-:W-:Y:S01]  /*0d90*/  IMAD.HI.U32 R4, R8, R16, RZ ;  /* 0x0000001008047227 */ /* 0x000fe200078e00ff */
[----:B------:R-:W-:-:S02]  /*0da0*/  IABS R150, R55 ;  /* 0x0000003700967213 */ /* 0x000fc40000000000 */
[----:B------:R-:W-:Y:S01]  /*0db0*/  LOP3.LUT R59, R2, 0x32, RZ, 0xfc, !PT ;  /* 0x00000032023b7812 */ /* 0x000fe200078efcff */
[----:B------:R-:W-:Y:S01]  /*0dc0*/  IMAD.HI.U32 R11, R8, R180, RZ ;  /* 0x000000b4080b7227 */ /* 0x000fe200078e00ff */
[----:B------:R-:W-:Y:S02]  /*0dd0*/  LOP3.LUT R66, R2, 0x3e, RZ, 0xfc, !PT ;  /* 0x0000003e02427812 */ /* 0x000fe400078efcff */
[----:B------:R-:W-:Y:S01]  /*0de0*/  IABS R158, R59 ;  /* 0x0000003b009e7213 */ /* 0x000fe20000000000 */
[C---:B------:R-:W-:Y:S01]  /*0df0*/  IMAD R110, R19.reuse, R10, R110 ;  /* 0x0000000a136e7224 */ /* 0x040fe200078e026e */
[----:B------:R-:W-:Y:S01]  /*0e00*/  IABS R170, R66 ;  /* 0x0000004200aa7213 */ /* 0x000fe20000000000 */
[----:B------:R-:W-:Y:S01]  /*0e10*/  IMAD.HI.U32 R10, R8, R134, RZ ;  /* 0x00000086080a7227 */ /* 0x000fe200078e00ff */
[C---:B------:R-:W-:Y:S02]  /*0e20*/  ISETP.GT.U32.AND P5, PT, R19.reuse, R7, PT ;  /* 0x000000071300720c */ /* 0x040fe40003fa4070 */
[C---:B------:R-:W-:Y:S01]  /*0e30*/  ISETP.GT.U32.AND P6, PT, R19.reuse, R102, PT ;  /* 0x000000661300720c */ /* 0x040fe20003fc4070 */
[----:B------:R-:W-:Y:S01]  /*0e40*/  IMAD.MOV R4, RZ, RZ, -R4 ;  /* 0x000000ffff047224 */ /* 0x000fe200078e0a04 */
[C---:B------:R-:W-:Y:S01]  /*0e50*/  ISETP.GT.U32.AND P1, PT, R19.reuse, R176, PT ;  /* 0x000000b01300720c */ /* 0x040fe20003f24070 */
[----:B------:R-:W-:Y:S01]  /*0e60*/  IMAD.MOV R11, RZ, RZ, -R11 ;  /* 0x000000ffff0b7224 */ /* 0x000fe200078e0a0b */
[C---:B------:R-:W-:Y:S01]  /*0e70*/  LOP3.LUT R41, R2.reuse, 0xe, RZ, 0xfc, !PT ;  /* 0x0000000e02297812 */ /* 0x040fe200078efcff */
[----:B------:R-:W-:Y:S01]  /*0e80*/  IMAD.MOV R18, RZ, RZ, -R10 ;  /* 0x000000ffff127224 */ /* 0x000fe200078e0a0a */
[----:B------:R-:W-:Y:S01]  /*0e90*/  LOP3.LUT R45, R2, 0x16, RZ, 0xfc, !PT ;  /* 0x00000016022d7812 */ /* 0x000fe200078efcff */
[C---:B------:R-:W-:Y:S01]  /*0ea0*/  IMAD R10, R19.reuse, R4, R16 ;  /* 0x00000004130a7224 */ /* 0x040fe200078e0210 */
[----:B------:R-:W-:Y:S01]  /*0eb0*/  IABS R182, R41 ;  /* 0x0000002900b67213 */ /* 0x000fe20000000000 */
[----:B------:R-:W-:Y:S01]  /*0ec0*/  IMAD R180, R19, R11, R180 ;  /* 0x0000000b13b47224 */ /* 0x000fe200078e02b4 */
[----:B------:R-:W-:Y:S01]  /*0ed0*/  IABS R186, R45 ;  /* 0x0000002d00ba7213 */ /* 0x000fe20000000000 */
[----:B------:R-:W-:Y:S01]  /*0ee0*/  IMAD.HI.U32 R4, R8, R138, RZ ;  /* 0x0000008a08047227 */ /* 0x000fe200078e00ff */
[----:B------:R-:W-:-:S02]  /*0ef0*/  LOP3.LUT R49, R2, 0x1e, RZ, 0xfc, !PT ;  /* 0x0000001e02317812 */ /* 0x000fc400078efcff */
[----:B------:R-:W-:Y:S01]  /*0f00*/  LOP3.LUT R51, R2, 0x22, RZ, 0xfc, !PT ;  /* 0x0000002202337812 */ /* 0x000fe200078efcff */
[----:B------:R-:W-:Y:S01]  /*0f10*/  IMAD.HI.U32 R11, R8, R184, RZ ;  /* 0x000000b8080b7227 */ /* 0x000fe200078e00ff */
[----:B------:R-:W-:Y:S02]  /*0f20*/  IABS R175, R49 ;  /* 0x0000003100af7213 */ /* 0x000fe40000000000 */
[----:B------:R-:W-:Y:S01]  /*0f30*/  IABS R154, R51 ;  /* 0x00000033009a7213 */ /* 0x000fe20000000000 */
        /* <DEDUP_REMOVED lines=13> */
[----:B------:R-:W-:Y:S01]  /*1010*/  LOP3.LUT R58, R2, 0x30, RZ, 0xfc, !PT ;  /* 0x00000030023a7812 */ /* 0x000fe200078efcff */
[----:B------:R-:W-:Y:S01]  /*1020*/  IMAD.MOV R4, RZ, RZ, -R4 ;  /* 0x000000ffff047224 */ /* 0x000fe200078e0a04 */
[----:B------:R-:W-:Y:S01]  /*1030*/  IABS R174, R60 ;  /* 0x0000003c00ae7213 */ /* 0x000fe20000000000 */
[----:B------:R-:W-:Y:S01]  /*1040*/  IMAD.MOV R11, RZ, RZ, -R11 ;  /* 0x000000ffff0b7224 */ /* 0x000fe200078e0a0b */
[----:B------:R-:W-:Y:S01]  /*1050*/  IABS R86, R58 ;  /* 0x0000003a00567213 */ /* 0x000fe20000000000 */
[C---:B------:R-:W-:Y:S01]  /*1060*/  IMAD R156, R19.reuse, R4, R156 ;  /* 0x00000004139c7224 */ /* 0x040fe200078e029c */
[----:B------:R-:W-:Y:S01]  /*1070*/  LOP3.LUT R4, R0, 0x3f, RZ, 0xc0, !PT ;  /* 0x0000003f00047812 */ /* 0x000fe200078ec0ff */
[----:B------:R-:W-:Y:S01]  /*1080*/  IMAD R164, R19, R11, R164 ;  /* 0x0000000b13a47224 */ /* 0x000fe200078e02a4 */
[----:B------:R-:W-:Y:S01]  /*1090*/  LOP3.LUT R62, R2, 0x36, RZ, 0xfc, !PT ;  /* 0x00000036023e7812 */ /* 0x000fe200078efcff */
[----:B------:R-:W-:Y:S01]  /*10a0*/  IMAD.HI.U32 R11, R8, R169, RZ ;  /* 0x000000a9080b7227 */ /* 0x000fe200078e00ff */
[----:B------:R-:W-:-:S02]  /*10b0*/  LOP3.LUT R63, R2, 0x38, RZ, 0xfc, !PT ;  /* 0x00000038023f7812 */ /* 0x000fc400078efcff */
[----:B------:R-:W-:Y:S01]  /*10c0*/  IABS R173, R62 ;  /* 0x0000003e00ad7213 */ /* 0x000fe20000000000 */
[----:B------:R-:W-:Y:S01]  /*10d0*/  IMAD R134, R19, R18, R134 ;  /* 0x0000001213867224 */ /* 0x000fe200078e0286 */
[C---:B------:R-:W-:Y:S01]  /*10e0*/  LOP3.LUT R64, R2.reuse, 0x3a, RZ, 0xfc, !PT ;  /* 0x0000003a02407812 */ /* 0x040fe200078efcff */
[----:B------:R-:W-:Y:S01]  /*10f0*/  IMAD.MOV R18, RZ, RZ, -R11 ;  /* 0x000000ffff127224 */ /* 0x000fe200078e0a0b */
[----:B------:R-:W-:Y:S01]  /*1100*/  LOP3.LUT R65, R2, 0x3c, RZ, 0xfc, !PT ;  /* 0x0000003c02417812 */ /* 0x000fe200078efcff */
[----:B------:R-:W-:Y:S01]  /*1110*/  IMAD R61, R61, 0x40, R4 ;  /* 0x000000403d3d7824 */ /* 0x000fe200078e0204 */
[----:B------:R-:W-:Y:S01]  /*1120*/  IABS R94, R63 ;  /* 0x0000003f005e7213 */ /* 0x000fe20000000000 */
[----:B------:R-:W-:Y:S01]  /*1130*/  IMAD R169, R19, R18, R169 ;  /* 0x0000001213a97224 */ /* 0x000fe200078e02a9 */
[----:B------:R-:W-:Y:S01]  /*1140*/  IABS R167, R64 ;  /* 0x0000004000a77213 */ /* 0x000fe20000000000 */
[----:B------:R-:W-:Y:S01]  /*1150*/  IMAD.HI.U32 R13, R8, R30, RZ ;  /* 0x0000001e080d7227 */ /* 0x000fe200078e00ff */
[----:B------:R-:W-:-:S02]  /*1160*/  IABS R18, R61 ;  /* 0x0000003d00127213 */ /* 0x000fc40000000000 */
[----:B------:R-:W-:Y:S01]  /*1170*/  ISETP.GE.AND P4, PT, R61, RZ, PT ;  /* 0x000000ff3d00720c */ /* 0x000fe20003f86270 */
[----:B------:R-:W-:Y:S01]  /*1180*/  IMAD.MOV R13, RZ, RZ, -R13 ;  /* 0x000000ffff0d7224 */ /* 0x000fe200078e0a0d */
[----:B------:R-:W-:Y:S01]  /*1190*/  IABS R172, R65 ;  /* 0x0000004100ac7213 */ /* 0x000fe20000000000 */
[----:B------:R-:W-:-:S04]  /*11a0*/  IMAD.HI.U32 R6, R6, R18, RZ ;  /* 0x0000001206067227 */ /* 0x000fc800078e00ff */
[----:B------:R-:W-:Y:S02]  /*11b0*/  IMAD R30, R19, R13, R30 ;  /* 0x0000000d131e7224 */ /* 0x000fe400078e021e */
[----:B------:R-:W-:Y:S02]  /*11c0*/  IMAD.MOV R6, RZ, RZ, -R6 ;  /* 0x000000ffff067224 */ /* 0x000fe400078e0a06 */
[----:B------:R-:W-:-:S04]  /*11d0*/  IMAD.HI.U32 R13, R8, R70, RZ ;  /* 0x00000046080d7227 */ /* 0x000fc800078e00ff */
[----:B------:R-:W-:Y:S02]  /*11e0*/  IMAD R6, R17, R6, R18 ;  /* 0x0000000611067224 */ /* 0x000fe400078e0212 */
[----:B------:R-:W-:Y:S02]  /*11f0*/  IMAD.MOV R13, RZ, RZ, -R13 ;  /* 0x000000ffff0d7224 */ /* 0x000fe400078e0a0d */
[----:B------:R-:W-:Y:S01]  /*1200*/  @!P5 IMAD.IADD R7, R7, 0x1, -R19 ;  /* 0x000000010707d824 */ /* 0x000fe200078e0a13 */
[----:B------:R-:W-:Y:S01]  /*1210*/  ISETP.GT.U32.AND P0, PT, R17, R6, PT ;  /* 0x000000061100720c */ /* 0x000fe20003f04070 */
[----:B------:R-:W-:Y:S02]  /*1220*/  IMAD R70, R19, R13, R70 ;  /* 0x0000000d13467224 */ /* 0x000fe400078e0246 */
[----:B------:R-:W-:-:S04]  /*1230*/  IMAD.HI.U32 R13, R8, R150, RZ ;  /* 0x00000096080d7227 */ /* 0x000fc800078e00ff */
[----:B------:R-:W-:Y:S02]  /*1240*/  IMAD.MOV R13, RZ, RZ, -R13 ;  /* 0x000000ffff0d7224 */ /* 0x000fe400078e0a0d */
[----:B------:R-:W-:Y:S02]  /*1250*/  @!P6 IMAD.IADD R102, R102, 0x1, -R19 ;  /* 0x000000016666e824 */ /* 0x000fe400078e0a13 */
[----:B------:R-:W-:Y:S02]  /*1260*/  IMAD R150, R19, R13, R150 ;  /* 0x0000000d13967224 */ /* 0x000fe400078e0296 */
[----:B------:R-:W-:-:S04]  /*1270*/  IMAD.HI.U32 R13, R8, R158, RZ ;  /* 0x0000009e080d7227 */ /* 0x000fc800078e00ff */
[----:B------:R-:W-:Y:S02]  /*1280*/  @!P0 IMAD.IADD R6, R6, 0x1, -R17 ;  /* 0x0000000106068824 */ /* 0x000fe400078e0a11 */
[----:B------:R-:W-:Y:S02]  /*1290*/  IMAD.MOV R13, RZ, RZ, -R13 ;  /* 0x000000ffff0d7224 */ /* 0x000fe400078e0a0d */
[----:B------:R-:W-:Y:S01]  /*12a0*/  @!P1 IMAD.IADD R176, R176, 0x1, -R19 ;  /* 0x00000001b0b09824 */ /* 0x000fe200078e0a13 */
[----:B------:R-:W-:Y:S01]  /*12b0*/  ISETP.GT.U32.AND P0, PT, R17, R6, PT ;  /* 0x000000061100720c */ /* 0x000fe20003f04070 */
[C---:B------:R-:W-:Y:S01]  /*12c0*/  IMAD R158, R19.reuse, R13, R158 ;  /* 0x0000000d139e7224 */ /* 0x040fe200078e029e */
[C---:B------:R-:W-:Y:S01]  /*12d0*/  ISETP.GT.U32.AND P1, PT, R19.reuse, R110, PT ;  /* 0x0000006e1300720c */ /* 0x040fe20003f24070 */
[----:B------:R-:W-:Y:S01]  /*12e0*/  IMAD.HI.U32 R13, R8, R170, RZ ;  /* 0x000000aa080d7227 */ /* 0x000fe200078e00ff */
[----:B------:R-:W-:-:S03]  /*12f0*/  ISETP.GT.U32.AND P5, PT, R19, R176, PT ;  /* 0x000000b01300720c */ /* 0x000fc60003fa4070 */
[----:B------:R-:W-:Y:S02]  /*1300*/  IMAD.MOV R13, RZ, RZ, -R13 ;  /* 0x000000ffff0d7224 */ /* 0x000fe400078e0a0d */
[----:B------:R-:W-:-:S04]  /*1310*/  IMAD.HI.U32 R12, R8, R182, RZ ;  /* 0x000000b6080c7227 */ /* 0x000fc800078e00ff */
[C---:B------:R-:W-:Y:S02]  /*1320*/  IMAD R170, R19.reuse, R13, R170 ;  /* 0x0000000d13aa7224 */ /* 0x040fe400078e02aa */
[----:B------:R-:W-:Y:S01]  /*1330*/  @!P0 IMAD.IADD R6, R6, 0x1, -R17 ;  /* 0x0000000106068824 */ /* 0x000fe200078e0a11 */
[C---:B------:R-:W-:Y:S01]  /*1340*/  ISETP.GT.U32.AND P0, PT, R19.reuse, R9, PT ;  /* 0x000000091300720c */ /* 0x040fe20003f04070 */
[----:B------:R-:W-:Y:S01]  /*1350*/  IMAD.MOV R12, RZ, RZ, -R12 ;  /* 0x000000ffff0c7224 */ /* 0x000fe200078e0a0c */
[C---:B------:R-:W-:Y:S01]  /*1360*/  ISETP.GT.U32.AND P3, PT, R19.reuse, R170, PT ;  /* 0x000000aa1300720c */ /* 0x040fe20003f64070 */
[----:B------:R-:W-:Y:S01]  /*1370*/  @!P4 IMAD.MOV R6, RZ, RZ, -R6 ;  /* 0x000000ffff06c224 */ /* 0x000fe200078e0a06 */
[C---:B------:R-:W-:Y:S01]  /*1380*/  ISETP.GT.U32.AND P4, PT, R19.reuse, R178, PT ;  /* 0x000000b21300720c */ /* 0x040fe20003f84070 */
[----:B------:R-:W-:Y:S01]  /*1390*/  IMAD R182, R19, R12, R182 ;  /* 0x0000000c13b67224 */ /* 0x000fe200078e02b6 */
[----:B------:R-:W-:Y:S01]  /*13a0*/  @!P2 LOP3.LUT R6, RZ, R14, RZ, 0x33, !PT ;  /* 0x0000000eff06a212 */ /* 0x000fe200078e33ff */
[----:B------:R-:W-:-:S04]  /*13b0*/  IMAD.HI.U32 R12, R8, R186, RZ ;  /* 0x000000ba080c7227 */ /* 0x000fc800078e00ff */
[----:B------:R-:W-:Y:S02]  /*13c0*/  IMAD.MOV R12, RZ, RZ, -R12 ;  /* 0x000000ffff0c7224 */ /* 0x000fe400078e0a0c */
[--C-:B------:R-:W-:Y:S02]  /*13d0*/  @!P0 IMAD.IADD R9, R9, 0x1, -R19.reuse ;  /* 0x0000000109098824 */ /* 0x100fe400078e0a13 */
[--C-:B------:R-:W-:Y:S01]  /*13e0*/  @!P3 IMAD.IADD R170, R170, 0x1, -R19.reuse ;  /* 0x00000001aaaab824 */ /* 0x100fe200078e0a13 */
[C---:B------:R-:W-:Y:S01]  /*13f0*/  ISETP.GT.U32.AND P3, PT, R19.reuse, R7, PT ;  /* 0x000000071300720c */ /* 0x040fe20003f64070 */
[--C-:B------:R-:W-:Y:S01]  /*1400*/  @!P4 IMAD.IADD R178, R178, 0x1, -R19.reuse ;  /* 0x00000001b2b2c824 */ /* 0x100fe200078e0a13 */
[C---:B------:R-:W-:Y:S01]  /*1410*/  ISETP.GT.U32.AND P4, PT, R19.reuse, R102, PT ;  /* 0x000000661300720c */ /* 0x040fe20003f84070 */
[----:B------:R-:W-:Y:S01]  /*1420*/  @!P5 IMAD.IADD R176, R176, 0x1, -R19 ;  /* 0x00000001b0b0d824 */ /* 0x000fe200078e0a13 */
[C---:B------:R-:W-:Y:S01]  /*1430*/  ISETP.GT.U32.AND P2, PT, R19.reuse, R170, PT ;  /* 0x000000aa1300720c */ /* 0x040fe20003f44070 */
[C---:B------:R-:W-:Y:S01]  /*1440*/  IMAD R186, R19.reuse, R12, R186 ;  /* 0x0000000c13ba7224 */ /* 0x040fe200078e02ba */
[C---:B------:R-:W-:Y:S01]  /*1450*/  ISETP.GT.U32.AND P0, PT, R19.reuse, R178, PT ;  /* 0x000000b21300720c */ /* 0x040fe20003f04070 */
[----:B------:R-:W-:Y:S01]  /*1460*/  IMAD.HI.U32 R12, R8, R175, RZ ;  /* 0x000000af080c7227 */ /* 0x000fe200078e00ff */
[----:B------:R-:W-:-:S02]  /*1470*/  ISETP.GT.U32.AND P5, PT, R19, R134, PT ;  /* 0x000000861300720c */ /* 0x000fc40003fa4070 */
[----:B------:R-:W-:Y:S01]  /*1480*/  ISETP.GT.U32.AND P6, PT, R19, R9, PT ;  /* 0x000000091300720c */ /* 0x000fe20003fc4070 */
[----:B------:R-:W-:Y:S02]  /*1490*/  IMAD.MOV R12, RZ, RZ, -R12 ;  /* 0x000000ffff0c7224 */ /* 0x000fe400078e0a0c */
[--C-:B------:R-:W-:Y:S01]  /*14a0*/  @!P3 IMAD.IADD R7, R7, 0x1, -R19.reuse ;  /* 0x000000010707b824 */ /* 0x100fe200078e0a13 */
[C---:B------:R-:W-:Y:S01]  /*14b0*/  ISETP.GT.U32.AND P3, PT, R19.reuse, R182, PT ;  /* 0x000000b61300720c */ /* 0x040fe20003f64070 */
[--C-:B------:R-:W-:Y:S01]  /*14c0*/  @!P4 IMAD.IADD R102, R102, 0x1, -R19.reuse ;  /* 0x000000016666c824 */ /* 0x100fe200078e0a13 */
[C---:B------:R-:W-:Y:S01]  /*14d0*/  ISETP.GT.U32.AND P4, PT, R19.reuse, R10, PT ;  /* 0x0000000a1300720c */ /* 0x040fe20003f84070 */
[--C-:B------:R-:W-:Y:S01]  /*14e0*/  @!P2 IMAD.IADD R170, R170, 0x1, -R19.reuse ;  /* 0x00000001aaaaa824 */ /* 0x100fe200078e0a13 */
[C---:B------:R-:W-:Y:S01]  /*14f0*/  ISETP.GT.U32.AND P2, PT, R19.reuse, R180, PT ;  /* 0x000000b41300720c */ /* 0x040fe20003f44070 */
[----:B------:R-:W-:Y:S01]  /*1500*/  @!P0 IMAD.IADD R178, R178, 0x1, -R19 ;  /* 0x00000001b2b28824 */ /* 0x000fe200078e0a13 */
[----:B------:R-:W-:Y:S01]  /*1510*/  ISETP.GT.U32.AND P0, PT, R19, R184, PT ;  /* 0x000000b81300720c */ /* 0x000fe20003f04070 */
[----:B------:R-:W-:-:S04]  /*1520*/  IMAD.HI.U32 R16, R8, R154, RZ ;  /* 0x0000009a08107227 */ /* 0x000fc800078e00ff */
[C---:B------:R-:W-:Y:S02]  /*1530*/  IMAD R175, R19.reuse, R12, R175 ;  /* 0x0000000c13af7224 */ /* 0x040fe400078e02af */
        /* <DEDUP_REMOVED lines=8> */
[C---:B------:R-:W-:Y:S01]  /*15c0*/  ISETP.GT.U32.AND P5, PT, R19.reuse, R70, PT ;  /* 0x000000461300720c */ /* 0x040fe20003fa4070 */
[----:B------:R-:W-:-:S02]  /*15d0*/  IMAD R154, R19, R16, R154 ;  /* 0x00000010139a7224 */ /* 0x000fc400078e029a */
[--C-:B------:R-:W-:Y:S01]  /*15e0*/  @!P6 IMAD.IADD R9, R9, 0x1, -R19.reuse ;  /* 0x000000010909e824 */ /* 0x100fe200078e0a13 */
[C---:B------:R-:W-:Y:S01]  /*15f0*/  ISETP.GT.U32.AND P6, PT, R19.reuse, R186, PT ;  /* 0x000000ba1300720c */ /* 0x040fe20003fc4070 */
[--C-:B------:R-:W-:Y:S01]  /*1600*/  @!P1 IMAD.IADD R110, R110, 0x1, -R19.reuse ;  /* 0x000000016e6e9824 */ /* 0x100fe200078e0a13 */
[C---:B------:R-:W-:Y:S01]  /*1610*/  ISETP.GT.U32.AND P1, PT, R19.reuse, R30, PT ;  /* 0x0000001e1300720c */ /* 0x040fe20003f24070 */
[--C-:B------:R-:W-:Y:S01]  /*1620*/  @!P0 IMAD.IADD R184, R184, 0x1, -R19.reuse ;  /* 0x00000001b8b88824 */ /* 0x100fe200078e0a13 */
[C---:B------:R-:W-:Y:S01]  /*1630*/  ISETP.GT.U32.AND P0, PT, R19.reuse, R154, PT ;  /* 0x0000009a1300720c */ /* 0x040fe20003f04070 */
[--C-:B------:R-:W-:Y:S01]  /*1640*/  @!P2 IMAD.IADD R138, R138, 0x1, -R19.reuse ;  /* 0x000000018a8aa824 */ /* 0x100fe200078e0a13 */
[C---:B------:R-:W-:Y:S01]  /*1650*/  ISETP.GT.U32.AND P2, PT, R19.reuse, R182, PT ;  /* 0x000000b61300720c */ /* 0x040fe20003f44070 */
[--C-:B------:R-:W-:Y:S01]  /*1660*/  @!P3 IMAD.IADD R164, R164, 0x1, -R19.reuse ;  /* 0x00000001a4a4b824 */ /* 0x100fe200078e0a13 */
[----:B------:R-:W-:Y:S01]  /*1670*/  ISETP.GT.U32.AND P3, PT, R19, R10, PT ;  /* 0x0000000a1300720c */ /* 0x000fe20003f64070 */
        /* <DEDUP_REMOVED lines=9> */
[----:B------:R-:W-:Y:S01]  /*1710*/  @!P0 IMAD.IADD R154, R154, 0x1, -R19 ;  /* 0x000000019a9a8824 */ /* 0x000fe200078e0a13 */
[----:B------:R-:W-:Y:S01]  /*1720*/  ISETP.GT.U32.AND P0, PT, R19, R186, PT ;  /* 0x000000ba1300720c */ /* 0x000fe20003f04070 */
[----:B------:R-:W-:-:S04]  /*1730*/  IMAD.HI.U32 R12, R8, R78, RZ ;  /* 0x0000004e080c7227 */ /* 0x000fc800078e00ff */
[----:B------:R-:W-:Y:S02]  /*1740*/  IMAD.MOV R16, RZ, RZ, -R16 ;  /* 0x000000ffff107224 */ /* 0x000fe400078e0a10 */
[----:B------:R-:W-:Y:S02]  /*1750*/  IMAD.MOV R12, RZ, RZ, -R12 ;  /* 0x000000ffff0c7224 */ /* 0x000fe400078e0a0c */
[----:B------:R-:W-:-:S04]  /*1760*/  IMAD.HI.U32 R11, R8, R168, RZ ;  /* 0x000000a8080b7227 */ /* 0x000fc800078e00ff */
[C---:B------:R-:W-:Y:S02]  /*1770*/  IMAD R166, R19.reuse, R16, R166 ;  /* 0x0000001013a67224 */ /* 0x040fe400078e02a6 */
[----:B------:R-:W-:Y:S02]  /*1780*/  IMAD R78, R19, R12, R78 ;  /* 0x0000000c134e7224 */ /* 0x000fe400078e024e */
[----:B------:R-:W-:-:S04]  /*1790*/  IMAD.HI.U32 R16, R8, R174, RZ ;  /* 0x000000ae08107227 */ /* 0x000fc800078e00ff */
        /* <DEDUP_REMOVED lines=11> */
[C---:B------:R-:W-:Y:S01]  /*1850*/  ISETP.GT.U32.AND P1, PT, R19.reuse, R30, PT ;  /* 0x0000001e1300720c */ /* 0x040fe20003f24070 */
[----:B------:R-:W-:Y:S02]  /*1860*/  IMAD.MOV R16, RZ, RZ, -R16 ;  /* 0x000000ffff107224 */ /* 0x000fe400078e0a10 */
[----:B------:R-:W-:Y:S02]  /*1870*/  IMAD R168, R19, R11, R168 ;  /* 0x0000000b13a87224 */ /* 0x000fe400078e02a8 */
[----:B------:R-:W-:Y:S02]  /*1880*/  IMAD.MOV R12, RZ, RZ, -R12 ;  /* 0x000000ffff0c7224 */ /* 0x000fe400078e0a0c */
[----:B------:R-:W-:-:S04]  /*1890*/  IMAD.HI.U32 R11, R8, R173, RZ ;  /* 0x000000ad080b7227 */ /* 0x000fc800078e00ff */
[----:B------:R-:W-:Y:S01]  /*18a0*/  @!P0 IMAD.IADD R186, R186, 0x1, -R19 ;  /* 0x00000001baba8824 */ /* 0x000fe200078e0a13 */
[C---:B------:R-:W-:Y:S01]  /*18b0*/  ISETP.GT.U32.AND P0, PT, R19.reuse, R156, PT ;  /* 0x0000009c1300720c */ /* 0x040fe20003f04070 */
[C---:B------:R-:W-:Y:S02]  /*18c0*/  IMAD R174, R19.reuse, R16, R174 ;  /* 0x0000001013ae7224 */ /* 0x040fe400078e02ae */
[----:B------:R-:W-:Y:S02]  /*18d0*/  IMAD R86, R19, R12, R86 ;  /* 0x0000000c13567224 */ /* 0x000fe400078e0256 */
[----:B------:R-:W-:Y:S02]  /*18e0*/  IMAD.MOV R16, RZ, RZ, -R11 ;  /* 0x000000ffff107224 */ /* 0x000fe400078e0a0b */
[----:B------:R-:W-:-:S04]  /*18f0*/  IMAD.HI.U32 R12, R8, R94, RZ ;  /* 0x0000005e080c7227 */ /* 0x000fc800078e00ff */
[----:B------:R-:W-:-:S04]  /*1900*/  IMAD.HI.U32 R11, R8, R167, RZ ;  /* 0x000000a7080b7227 */ /* 0x000fc800078e00ff */
[----:B------:R-:W-:Y:S01]  /*1910*/  @!P6 IMAD.IADD R110, R110, 0x1, -R19 ;  /* 0x000000016e6ee824 */ /* 0x000fe200078e0a13 */
[----:B------:R-:W-:Y:S01]  /*1920*/  ISETP.GT.U32.AND P6, PT, R19, R154, PT ;  /* 0x0000009a1300720c */ /* 0x000fe20003fc4070 */
[----:B------:R-:W-:-:S04]  /*1930*/  IMAD.HI.U32 R8, R8, R172, RZ ;  /* 0x000000ac08087227 */ /* 0x000fc800078e00ff */
        /* <DEDUP_REMOVED lines=8> */
[----:B------:R-:W-:Y:S02]  /*19c0*/  IMAD.MOV R8, RZ, RZ, -R8 ;  /* 0x000000ffff087224 */ /* 0x000fe400078e0a08 */
[----:B------:R-:W-:Y:S01]  /*19d0*/  @!P1 IMAD.IADD R30, R30, 0x1, -R19 ;  /* 0x000000011e1e9824 */ /* 0x000fe200078e0a13 */
[C---:B------:R-:W-:Y:S01]  /*19e0*/  ISETP.GT.U32.AND P1, PT, R19.reuse, R169, PT ;  /* 0x000000a91300720c */ /* 0x040fe20003f24070 */
[----:B------:R-:W-:-:S02]  /*19f0*/  IMAD R173, R19, R16, R173 ;  /* 0x0000001013ad7224 */ /* 0x000fc400078e02ad */
[----:B------:R-:W-:Y:S01]  /*1a00*/  @!P0 IMAD.IADD R156, R156, 0x1, -R19 ;  /* 0x000000019c9c8824 */ /* 0x000fe200078e0a13 */
[C---:B------:R-:W-:Y:S01]  /*1a10*/  ISETP.GT.U32.AND P0, PT, R19.reuse, R158, PT ;  /* 0x0000009e1300720c */ /* 0x040fe20003f04070 */
[----:B------:R-:W-:Y:S02]  /*1a20*/  IMAD.MOV R12, RZ, RZ, -R12 ;  /* 0x000000ffff0c7224 */ /* 0x000fe400078e0a0c */
[----:B------:R-:W-:Y:S01]  /*1a30*/  IMAD.MOV R16, RZ, RZ, -R11 ;  /* 0x000000ffff107224 */ /* 0x000fe200078e0a0b */
[----:B------:R-:W-:Y:S01]  /*1a40*/  SHF.R.U32.HI R11, RZ, 0x5, R0 ;  /* 0x00000005ff0b7819 */ /* 0x000fe20000011600 */
[C---:B------:R-:W-:Y:S02]  /*1a50*/  IMAD R172, R19.reuse, R8, R172 ;  /* 0x0000000813ac7224 */ /* 0x040fe400078e02ac */
[----:B------:R-:W1:Y:S01]  /*1a60*/  LDS R8, [UR13] ;  /* 0x0000000dff087984 */ /* 0x000e620008000800 */
[----:B------:R-:W-:Y:S01]  /*1a70*/  IMAD R94, R19, R12, R94 ;  /* 0x0000000c135e7224 */ /* 0x000fe200078e025e */
[----:B------:R-:W-:Y:S01]  /*1a80*/  R2UR UR7, R11 ;  /* 0x000000000b0772ca */ /* 0x000fe200000e0000 */
        /* <DEDUP_REMOVED lines=12> */
[----:B------:R-:W-:Y:S01]  /*1b50*/  ISETP.GT.U32.AND P1, PT, R19, R174, PT ;  /* 0x000000ae1300720c */ /* 0x000fe20003f24070 */
[----:B------:R-:W-:-:S02]  /*1b60*/  @!P0 IMAD.IADD R158, R158, 0x1, -R19 ;  /* 0x000000019e9e8824 */ /* 0x000fc400078e0a13 */
[--C-:B------:R-:W-:Y:S01]  /*1b70*/  @!P6 IMAD.IADD R86, R86, 0x1, -R19.reuse ;  /* 0x000000015656e824 */ /* 0x100fe200078e0a13 */
[----:B------:R-:W-:Y:S01]  /*1b80*/  ISETP.GT.U32.AND P0, PT, R19, R169, PT ;  /* 0x000000a91300720c */ /* 0x000fe20003f04070 */
        /* <DEDUP_REMOVED lines=10> */
[----:B------:R-:W-:Y:S01]  /*1c30*/  IMAD R199, R4, R127, RZ ;  /* 0x0000007f04c77224 */ /* 0x000fe200078e02ff */
[----:B------:R-:W-:Y:S01]  /*1c40*/  ISETP.GT.U32.AND P1, PT, R19, R78, PT ;  /* 0x0000004e1300720c */ /* 0x000fe20003f24070 */
        /* <DEDUP_REMOVED lines=9> */
[----:B-----5:R-:W-:Y:S01]  /*1ce0*/  IADD3 R196, P5, PT, R199, UR10, RZ ;  /* 0x0000000ac7c47c10 */ /* 0x020fe2000ffbe0ff */
[--C-:B------:R-:W-:Y:S01]  /*1cf0*/  @!P6 IMAD.IADD R156, R156, 0x1, -R19.reuse ;  /* 0x000000019c9ce824 */ /* 0x100fe200078e0a13 */
[C---:B------:R-:W-:Y:S01]  /*1d00*/  ISETP.GT.U32.AND P6, PT, R19.reuse, R172, PT ;  /* 0x000000ac1300720c */ /* 0x040fe20003fc4070 */
[--C-:B------:R-:W-:Y:S01]  /*1d10*/  @!P1 IMAD.IADD R78, R78, 0x1, -R19.reuse ;  /* 0x000000014e4e9824 */ /* 0x100fe200078e0a13 */
[----:B------:R-:W-:Y:S01]  /*1d20*/  ISETP.GT.U32.AND P1, PT, R19, R174, PT ;  /* 0x000000ae1300720c */ /* 0x000fe20003f24070 */
[----:B0-----:R-:W-:Y:S01]  /*1d30*/  IMAD R159, R6, UR4, RZ ;  /* 0x00000004069f7c24 */ /* 0x001fe2000f8e02ff */
[----:B-1----:R-:W-:Y:S01]  /*1d40*/  R2UR UR12, R8 ;  /* 0x00000000080c72ca */ /* 0x002fe200000e0000 */
[--C-:B------:R-:W-:Y:S01]  /*1d50*/  @!P0 IMAD.IADD R158, R158, 0x1, -R19.reuse ;  /* 0x000000019e9e8824 */ /* 0x100fe200078e0a13 */
[----:B------:R-:W-:Y:S01]  /*1d60*/  LEA.HI.X.SX32 R199, R199, UR11, 0x1, P5 ;  /* 0x0000000bc7c77c11 */ /* 0x000fe2000a8f0eff */
[----:B------:R-:W-:Y:S01]  /*1d70*/  USHF.L.U32 UR4, UR7, 0x15, URZ ;  /* 0x0000001507047899 */ /* 0x000fe200080006ff */
[----:B------:R-:W-:Y:S01]  /*1d80*/  IADD3 R148, P0, PT, R159, UR8, RZ ;  /* 0x000000089f947c10 */ /* 0x000fe2000ff1e0ff */
[--C-:B------:R-:W-:Y:S01]  /*1d90*/  @!P2 IMAD.IADD R173, R173, 0x1, -R19.reuse ;  /* 0x00000001adada824 */ /* 0x100fe200078e0a13 */
[----:B------:R-:W-:Y:S01]  /*1da0*/  ISETP.NE.AND P5, PT, R15, RZ, PT ;  /* 0x000000ff0f00720c */ /* 0x000fe20003fa5270 */
[----:B------:R-:W-:Y:S01]  /*1db0*/  IMAD R15, R5, R126, RZ ;  /* 0x0000007e050f7224 */ /* 0x000fe200078e02ff */
[----:B------:R-:W-:Y:S01]  /*1dc0*/  LEA.HI.X.SX32 R159, R159, UR9, 0x1, P0 ;  /* 0x000000099f9f7c11 */ /* 0x000fe200080f0eff */
[----:B------:R-:W-:Y:S01]  /*1dd0*/  @!P3 IMAD.IADD R94, R94, 0x1, -R19 ;  /* 0x000000015e5eb824 */ /* 0x000fe200078e0a13 */
[----:B------:R-:W-:Y:S01]  /*1de0*/  PLOP3.LUT P0, PT, PT, PT, UP1, 0x80, 0x8 ;  /* 0x000000000008781c */ /* 0x000fe20003f0f018 */
[----:B------:R-:W-:Y:S01]  /*1df0*/  IMAD R71, R126, 0x2, R15 ;  /* 0x000000027e477824 */ /* 0x000fe200078e020f */
[----:B------:R-:W-:Y:S01]  /*1e00*/  ULOP3.LUT UR4, UR4, 0x600000, URZ, 0xc0, !UPT ;  /* 0x0060000004047892 */ /* 0x000fe2000f8ec0ff */
[--C-:B------:R-:W-:Y:S01]  /*1e10*/  @!P4 IMAD.IADD R167, R167, 0x1, -R19.reuse ;  /* 0x00000001a7a7c824 */ /* 0x100fe200078e0a13 */
[----:B------:R-:W-:Y:S01]  /*1e20*/  ISETP.NE.U32.AND P4, PT, R67, RZ, PT ;  /* 0x000000ff4300720c */ /* 0x000fe20003f85070 */
[--C-:B------:R-:W-:Y:S01]  /*1e30*/  @!P1 IMAD.IADD R174, R174, 0x1, -R19.reuse ;  /* 0x00000001aeae9824 */ /* 0x100fe200078e0a13 */
[----:B------:R-:W-:Y:S01]  /*1e40*/  BAR.SYNC.DEFER_BLOCKING 0x0 ;  /* 0x0000000000007b1d */ /* 0x000fe20000010000 */
[----:B------:R-:W-:Y:S01]  /*1e50*/  @!P6 IMAD.IADD R172, R172, 0x1, -R19 ;  /* 0x00000001acace824 */ /* 0x000fe200078e0a13 */
[----:B------:R-:W-:Y:S01]  /*1e60*/  ISETP.LT.AND P0, PT, R4, UR29, P0 ;  /* 0x0000001d04007c0c */ /* 0x000fe20008701270 */
[----:B------:R-:W-:Y:S01]  /*1e70*/  IMAD R103, R126, 0x2, R71 ;  /* 0x000000027e677824 */ /* 0x000fe200078e0247 */
[----:B------:R-:W-:Y:S01]  /*1e80*/  ISETP.GE.AND P2, PT, R2, RZ, PT ;  /* 0x000000ff0200720c */ /* 0x000fe20003f46270 */
[----:B------:R-:W-:Y:S01]  /*1e90*/  UIADD3 UR14, UPT, UPT, UR12, UR4, URZ ;  /* 0x000000040c0e7290 */ /* 0x000fe2000fffe0ff */
[----:B------:R-:W-:Y:S01]  /*1ea0*/  ISETP.GE.AND P3, PT, R38, RZ, PT ;  /* 0x000000ff2600720c */ /* 0x000fe20003f66270 */
[----:B------:R-:W0:Y:S01]  /*1eb0*/  LDCU UR8, c[0x0][0x3b0] ;  /* 0x00007600ff0877ac */ /* 0x000e220008000800 */
[----:B------:R-:W-:Y:S11]  /*1ec0*/  BRA.U UP0, `(.L_x_5) ;  /* 0x0000000100187547 */ /* 0x000ff6000b800000 */
[----:B------:R-:W-:Y:S01]  /*1ed0*/  ELECT P1, URZ, PT ;  /* 0x0000000000ff782f */ /* 0x000fe20003820000 */
[----:B------:R-:W-:Y:S01]  /*1ee0*/  IMAD.MOV.U32 R6, RZ, RZ, 0x1 ;  /* 0x00000001ff067424 */ /* 0x000fe200078e00ff */
[----:B------:R-:W-:Y:S01]  /*1ef0*/  UMOV UR4, 0x40 ;  /* 0x0000004000047882 */ /* 0x000fe20000000000 */
[----:B------:R-:W-:Y:S01]  /*1f00*/  UVIRTCOUNT.DEALLOC.SMPOOL 0x80 ;  /* 0x000000800000784c */ /* 0x000fe20000000000 */
[----:B------:R-:W-:-:S09]  /*1f10*/  ULEA UR4, UR5, UR4, 0x18 ;  /* 0x0000000405047291 */ /* 0x000fd2000f8ec0ff */
[----:B------:R1:W-:Y:S03]  /*1f20*/  @P1 STS.U8 [UR4], R6 ;  /* 0x00000006ff001988 */ /* 0x0003e60008000004 */
.L_x_5:
[----:B------:R-:W-:Y:S01]  /*1f30*/  STTM.16dp32bit_t0_t15.x32 tmem[UR14], RZ ;  /* 0x000000ff000079ed */ /* 0x000fe20008a8000e */
[----:B------:R-:W-:Y:S01]  /*1f40*/  STTM.16dp32bit_t16_t31.x32 tmem[UR14+0x20], RZ ;  /* 0x000020ff000079ed */ /* 0x000fe20008aa000e */
[----:B------:R-:W2:Y:S01]  /*1f50*/  FENCE.VIEW.ASYNC.T ;  /* 0x00000000000073c6 */ /* 0x000ea20000000200 */
[----:B------:R-:W-:Y:S01]  /*1f60*/  ISETP.GE.AND P1, PT, R42, RZ, PT ;  /* 0x000000ff2a00720c */ /* 0x000fe20003f26270 */
[C---:B------:R-:W-:Y:S01]  /*1f70*/  IMAD R149, R126.reuse, 0x2, R103 ;  /* 0x000000027e957824 */ /* 0x040fe200078e0267 */
[----:B--2---:R-:W-:Y:S01]  /*1f80*/  VOTEU.ALL UP2, P4 ;  /* 0x0000000000ff7886 */ /* 0x004fe20002040000 */
[----:B------:R-:W-:Y:S01]  /*1f90*/  @!P2 IMAD.MOV R7, RZ, RZ, -R7 ;  /* 0x000000ffff07a224 */ /* 0x000fe200078e0a07 */
[----:B------:R-:W-:Y:S01]  /*1fa0*/  VOTEU.ALL UP3, P4 ;  /* 0x0000000000ff7886 */ /* 0x000fe20002060000 */
[----:B------:R-:W-:Y:S02]  /*1fb0*/  IMAD R17, R126, 0x2, R149 ;  /* 0x000000027e117824 */ /* 0x000fe400078e0295 */
[----:B------:R-:W-:-:S04]  /*1fc0*/  @!UP2 UIADD3 UR4, UPT, UPT, -UR6, 0x100000, URZ ;  /* 0x001000000604a890 */ /* 0x000fc8000fffe1ff */
[----:B------:R-:W-:Y:S02]  /*1fd0*/  @!UP2 USHF.L.U32 UR5, UR4, 0xb, URZ ;  /* 0x0000000b0405a899 */ /* 0x000fe400080006ff */
[----:B------:R-:W-:Y:S01]  /*1fe0*/  @!UP2 USHF.L.U32 UR4, UR4, 0x1, URZ ;  /* 0x000000010404a899 */ /* 0x000fe200080006ff */
[----:B------:R-:W-:Y:S01]  /*1ff0*/  BAR.SYNC.DEFER_BLOCKING 0x0 ;  /* 0x0000000000007b1d */ /* 0x000fe20000010000 */
[----:B------:R-:W-:Y:S01]  /*2000*/  SEL R7, R171, R7, !P5 ;  /* 0x00000007ab077207 */ /* 0x000fe20006800000 */
[----:B------:R-:W-:Y:S02]  /*2010*/  @!P3 IMAD.MOV R9, RZ, RZ, -R9 ;  /* 0x000000ffff09b224 */ /* 0x000fe400078e0a09 */
[C---:B------:R-:W-:Y:S02]  /*2020*/  IMAD R75, R126.reuse, 0x2, R17 ;  /* 0x000000027e4b7824 */ /* 0x040fe400078e0211 */
[----:B0-----:R-:W-:Y:S01]  /*2030*/  IMAD R7, R7, UR8, RZ ;  /* 0x0000000807077c24 */ /* 0x001fe2000f8e02ff */
[----:B------:R-:W-:Y:S01]  /*2040*/  SEL R9, R171, R9, !P5 ;  /* 0x00000009ab097207 */ /* 0x000fe20006800000 */
[----:B------:R-:W-:-:S02]  /*2050*/  IMAD R107, R126, 0x2, R75 ;  /* 0x000000027e6b7824 */ /* 0x000fc400078e024b */
[----:B------:R-:W-:Y:S01]  /*2060*/  @!P1 IMAD.MOV R10, RZ, RZ, -R10 ;  /* 0x000000ffff0a9224 */ /* 0x000fe200078e0a0a */
[----:B-1----:R-:W-:Y:S01]  /*2070*/  IADD3 R6, P1, PT, R7, R196, RZ ;  /* 0x000000c407067210 */ /* 0x002fe20007f3e0ff */
[C---:B------:R-:W-:Y:S02]  /*2080*/  IMAD R19, R126.reuse, 0x4, R107 ;  /* 0x000000047e137824 */ /* 0x040fe400078e026b */
[----:B------:R-:W-:Y:S01]  /*2090*/  IMAD R9, R9, UR8, RZ ;  /* 0x0000000809097c24 */ /* 0x000fe2000f8e02ff */
[----:B------:R-:W-:Y:S01]  /*20a0*/  SEL R11, R171, R10, !P5 ;  /* 0x0000000aab0b7207 */ /* 0x000fe20006800000 */
[C---:B------:R-:W-:Y:S01]  /*20b0*/  IMAD R79, R126.reuse, 0x2, R19 ;  /* 0x000000027e4f7824 */ /* 0x040fe200078e0213 */
[-C--:B------:R-:W-:Y:S02]  /*20c0*/  LEA.HI.X.SX32 R7, R7, R199.reuse, 0x1, P1 ;  /* 0x000000c707077211 */ /* 0x080fe400008f0eff */
[----:B------:R-:W-:Y:S01]  /*20d0*/  IADD3 R8, P1, PT, R9, R196, RZ ;  /* 0x000000c409087210 */ /* 0x000fe20007f3e0ff */
[----:B------:R-:W-:Y:S01]  /*20e0*/  IMAD R11, R11, UR8, RZ ;  /* 0x000000080b0b7c24 */ /* 0x000fe2000f8e02ff */
[----:B------:R-:W0:Y:S02]  /*20f0*/  FENCE.VIEW.ASYNC.S ;  /* 0x00000000000073c6 */ /* 0x000e240000000000 */
[----:B0-----:R0:W1:Y:S02]  /*2100*/  @!UP3 SYNCS.EXCH.64 URZ, [UR15], UR4 ;  /* 0x000000040fffb5b2 */ /* 0x0010640008000100 */
[----:B-1----:R-:W-:Y:S01]  /*2110*/  BAR.SYNC.DEFER_BLOCKING 0x0 ;  /* 0x0000000000007b1d */ /* 0x002fe20000010000 */
[----:B------:R-:W-:Y:S01]  /*2120*/  IMAD R111, R126, 0x2, R79 ;  /* 0x000000027e6f7824 */ /* 0x000fe200078e024f */
[----:B------:R-:W-:-:S02]  /*2130*/  LEA.HI.X.SX32 R9, R9, R199, 0x1, P1 ;  /* 0x000000c709097211 */ /* 0x000fc400008f0eff */
[----:B------:R-:W-:Y:S01]  /*2140*/  PLOP3.LUT P1, PT, PT, PT, UP1, 0x80, 0x8 ;  /* 0x000000000008781c */ /* 0x000fe20003f2f018 */
[C---:B------:R-:W-:Y:S01]  /*2150*/  IMAD R151, R126.reuse, 0x2, R111 ;  /* 0x000000027e977824 */ /* 0x040fe200078e026f */
[----:B------:R-:W-:Y:S02]  /*2160*/  IADD3 R10, P2, PT, R11, R196, RZ ;  /* 0x000000c40b0a7210 */ /* 0x000fe40007f5e0ff */
[----:B------:R-:W-:Y:S01]  /*2170*/  ISETP.LT.AND P1, PT, R5, UR29, P1 ;  /* 0x0000001d05007c0c */ /* 0x000fe20008f21270 */
[C---:B------:R-:W-:Y:S01]  /*2180*/  IMAD R23, R126.reuse, 0x2, R151 ;  /* 0x000000027e177824 */ /* 0x040fe200078e0297 */
[----:B------:R-:W-:Y:S02]  /*2190*/  LEA.HI.X.SX32 R11, R11, R199, 0x1, P2 ;  /* 0x000000c70b0b7211 */ /* 0x000fe400010f0eff */
[----:B------:R-:W-:Y:S02]  /*21a0*/  LOP3.LUT R12, R5, 0x8, RZ, 0xfc, !PT ;  /* 0x00000008050c7812 */ /* 0x000fe400078efcff */
[----:B------:R-:W-:Y:S01]  /*21b0*/  PLOP3.LUT P2, PT, PT, PT, UP1, 0x80, 0x8 ;  /* 0x000000000008781c */ /* 0x000fe20003f4f018 */
[----:B------:R-:W-:Y:S01]  /*21c0*/  IMAD R83, R126, 0x2, R23 ;  /* 0x000000027e537824 */ /* 0x000fe200078e0217 */
[----:B------:R-:W-:-:S02]  /*21d0*/  IADD3 R14, P6, PT, R15, R148, RZ ;  /* 0x000000940f0e7210 */ /* 0x000fc40007fde0ff */
[----:B------:R-:W-:Y:S02]  /*21e0*/  ISETP.LT.AND P2, PT, R12, UR29, P2 ;  /* 0x0000001d0c007c0c */ /* 0x000fe40009741270 */
[----:B------:R-:W-:Y:S01]  /*21f0*/  PRMT R211, RZ, 0x7610, R211 ;  /* 0x00007610ffd37816 */ /* 0x000fe200000000d3 */
[----:B------:R-:W-:Y:S01]  /*2200*/  IMAD R119, R126, 0x2, R83 ;  /* 0x000000027e777824 */ /* 0x000fe200078e0253 */
[----:B------:R-:W-:Y:S02]  /*2210*/  LEA.HI.X.SX32 R15, R15, R159, 0x1, P6 ;  /* 0x0000009f0f0f7211 */ /* 0x000fe400030f0eff */
[----:B------:R-:W-:Y:S02]  /*2220*/  LOP3.LUT R13, R5, 0x10, RZ, 0xfc, !PT ;  /* 0x00000010050d7812 */ /* 0x000fe400078efcff */
[----:B------:R-:W-:Y:S01]  /*2230*/  PRMT R209, RZ, 0x7610, R209 ;  /* 0x00007610ffd17816 */ /* 0x000fe200000000d1 */
[----:B------:R-:W2:Y:S01]  /*2240*/  @P1 LDG.E.U8 R211, desc[UR26][R14.64] ;  /* 0x0000001a0ed31981 */ /* 0x000ea2000c1e1100 */
[----:B------:R-:W-:-:S02]  /*2250*/  PLOP3.LUT P3, PT, PT, PT, UP1, 0x80, 0x8 ;  /* 0x000000000008781c */ /* 0x000fc40003f6f018 */
[----:B------:R-:W-:Y:S01]  /*2260*/  IADD3 R16, P6, PT, R17, R148, RZ ;  /* 0x0000009411107210 */ /* 0x000fe20007fde0ff */
[----:B------:R-:W-:Y:S01]  /*2270*/  IMAD R27, R126, 0x4, R119 ;  /* 0x000000047e1b7824 */ /* 0x000fe200078e0277 */
[----:B------:R-:W-:Y:S02]  /*2280*/  ISETP.LT.AND P3, PT, R13, UR29, P3 ;  /* 0x0000001d0d007c0c */ /* 0x000fe40009f61270 */
[C---:B------:R-:W-:Y:S02]  /*2290*/  LOP3.LUT R21, R5.reuse, 0x20, RZ, 0xfc, !PT ;  /* 0x0000002005157812 */ /* 0x040fe400078efcff */
[----:B------:R-:W-:Y:S02]  /*22a0*/  LOP3.LUT R20, R5, 0x18, RZ, 0xfc, !PT ;  /* 0x0000001805147812 */ /* 0x000fe400078efcff */
[----:B------:R-:W-:Y:S02]  /*22b0*/  PRMT R207, RZ, 0x7610, R207 ;  /* 0x00007610ffcf7816 */ /* 0x000fe400000000cf */
[----:B------:R-:W-:-:S02]  /*22c0*/  PRMT R205, RZ, 0x7610, R205 ;  /* 0x00007610ffcd7816 */ /* 0x000fc400000000cd */
[----:B------:R-:W-:Y:S02]  /*22d0*/  LOP3.LUT R25, R5, 0x28, RZ, 0xfc, !PT ;  /* 0x0000002805197812 */ /* 0x000fe400078efcff */
[----:B------:R-:W-:Y:S02]  /*22e0*/  PRMT R198, RZ, 0x7610, R198 ;  /* 0x00007610ffc67816 */ /* 0x000fe400000000c6 */
[----:B------:R-:W-:Y:S01]  /*22f0*/  PRMT R216, RZ, 0x7610, R216 ;  /* 0x00007610ffd87816 */ /* 0x000fe200000000d8 */
[----:B------:R-:W-:Y:S01]  /*2300*/  IMAD.MOV.U32 R32, RZ, RZ, R30 ;  /* 0x000000ffff207224 */ /* 0x000fe200078e001e */
[----:B------:R-:W-:Y:S02]  /*2310*/  IADD3 R18, P1, PT, R19, R148, RZ ;  /* 0x0000009413127210 */ /* 0x000fe40007f3e0ff */
[----:B------:R-:W-:Y:S01]  /*2320*/  LOP3.LUT R33, R5, 0x2, RZ, 0xfc, !PT ;  /* 0x0000000205217812 */ /* 0x000fe200078efcff */
[----:B------:R-:W-:Y:S01]  /*2330*/  IMAD.MOV.U32 R72, RZ, RZ, R70 ;  /* 0x000000ffff487224 */ /* 0x000fe200078e0046 */
[-C--:B------:R-:W-:Y:S01]  /*2340*/  LEA.HI.X.SX32 R17, R17, R159.reuse, 0x1, P6 ;  /* 0x0000009f11117211 */ /* 0x080fe200030f0eff */
[----:B------:R-:W-:Y:S01]  /*2350*/  IMAD R87, R126, 0x2, R27 ;  /* 0x000000027e577824 */ /* 0x000fe200078e021b */
[----:B------:R-:W-:-:S02]  /*2360*/  LEA.HI.X.SX32 R19, R19, R159, 0x1, P1 ;  /* 0x0000009f13137211 */ /* 0x000fc400008f0eff */
[----:B------:R-:W-:Y:S01]  /*2370*/  LOP3.LUT R28, R5, 0x30, RZ, 0xfc, !PT ;  /* 0x00000030051c7812 */ /* 0x000fe200078efcff */
[----:B------:R-:W3:Y:S01]  /*2380*/  @P2 LDG.E.U8 R209, desc[UR26][R16.64] ;  /* 0x0000001a10d12981 */ /* 0x000ee2000c1e1100 */
[----:B------:R-:W-:Y:S01]  /*2390*/  PLOP3.LUT P1, PT, PT, PT, UP1, 0x80, 0x8 ;  /* 0x000000000008781c */ /* 0x000fe20003f2f018 */
[C---:B------:R-:W-:Y:S01]  /*23a0*/  IMAD R121, R126.reuse, 0x2, R87 ;  /* 0x000000027e797824 */ /* 0x040fe200078e0257 */
[----:B------:R-:W-:Y:S01]  /*23b0*/  PLOP3.LUT P2, PT, PT, PT, UP1, 0x80, 0x8 ;  /* 0x000000000008781c */ /* 0x000fe20003f4f018 */
[----:B------:R-:W4:Y:S01]  /*23c0*/  @P3 LDG.E.U8 R207, desc[UR26][R18.64] ;  /* 0x0000001a12cf3981 */ /* 0x000f22000c1e1100 */
[----:B------:R-:W-:Y:S01]  /*23d0*/  ISETP.LT.AND P1, PT, R21, UR29, P1 ;  /* 0x0000001d15007c0c */ /* 0x000fe20008f21270 */
[----:B------:R-:W-:Y:S01]  /*23e0*/  IMAD R155, R126, 0x2, R121 ;  /* 0x000000027e9b7824 */ /* 0x000fe200078e0279 */
[----:B------:R-:W-:Y:S02]  /*23f0*/  ISETP.LT.AND P2, PT, R20, UR29, P2 ;  /* 0x0000001d14007c0c */ /* 0x000fe40009741270 */
[----:B------:R-:W-:Y:S01]  /*2400*/  PRMT R210, RZ, 0x7610, R210 ;  /* 0x00007610ffd27816 */ /* 0x000fe200000000d2 */
[----:B------:R-:W-:Y:S01]  /*2410*/  IMAD R29, R126, 0x2, R155 ;  /* 0x000000027e1d7824 */ /* 0x000fe200078e029b */
[----:B------:R-:W-:-:S02]  /*2420*/  IADD3 R22, P3, PT, R23, R148, RZ ;  /* 0x0000009417167210 */ /* 0x000fc40007f7e0ff */
[----:B------:R-:W-:Y:S02]  /*2430*/  PRMT R214, RZ, 0x7610, R214 ;  /* 0x00007610ffd67816 */ /* 0x000fe400000000d6 */
[----:B------:R-:W-:Y:S01]  /*2440*/  LOP3.LUT R73, R5, 0x12, RZ, 0xfc, !PT ;  /* 0x0000001205497812 */ /* 0x000fe200078efcff */
[----:B------:R-:W-:Y:S01]  /*2450*/  IMAD.MOV.U32 R80, RZ, RZ, R78 ;  /* 0x000000ffff507224 */ /* 0x000fe200078e004e */
[----:B------:R-:W-:Y:S01]  /*2460*/  IADD3 R24, P6, PT, R27, R148, RZ ;  /* 0x000000941b187210 */ /* 0x000fe20007fde0ff */
[C---:B------:R-:W-:Y:S01]  /*2470*/  IMAD R91, R126.reuse, 0x2, R29 ;  /* 0x000000027e5b7824 */ /* 0x040fe200078e021d */
[-C--:B------:R-:W-:Y:S02]  /*2480*/  LEA.HI.X.SX32 R23, R23, R159.reuse, 0x1, P3 ;  /* 0x0000009f17177211 */ /* 0x080fe400018f0eff */
[----:B------:R-:W-:Y:S02]  /*2490*/  PRMT R212, RZ, 0x7610, R212 ;  /* 0x00007610ffd47816 */ /* 0x000fe400000000d4 */
[----:B------:R-:W-:Y:S01]  /*24a0*/  PRMT R206, RZ, 0x7610, R206 ;  /* 0x00007610ffce7816 */ /* 0x000fe200000000ce */
[----:B------:R-:W-:Y:S01]  /*24b0*/  @P1 IMAD.MOV.U32 R26, RZ, RZ, R24 ;  /* 0x000000ffff1a1224 */ /* 0x000fe200078e0018 */
[----:B------:R-:W-:Y:S01]  /*24c0*/  PLOP3.LUT P3, PT, PT, PT, UP1, 0x80, 0x8 ;  /* 0x000000000008781c */ /* 0x000fe20003f6f018 */
[----:B------:R-:W5:Y:S01]  /*24d0*/  @P2 LDG.E.U8 R205, desc[UR26][R22.64] ;  /* 0x0000001a16cd2981 */ /* 0x000f62000c1e1100 */
[----:B------:R-:W-:Y:S01]  /*24e0*/  LEA.HI.X.SX32 R27, R27, R159, 0x1, P6 ;  /* 0x0000009f1b1b7211 */ /* 0x000fe200030f0eff */
[----:B------:R-:W-:Y:S01]  /*24f0*/  IMAD R123, R126, 0x2, R91 ;  /* 0x000000027e7b7824 */ /* 0x000fe200078e025b */
[----:B------:R-:W-:-:S02]  /*2500*/  ISETP.LT.AND P2, PT, R25, UR29, P3 ;  /* 0x0000001d19007c0c */ /* 0x000fc40009f41270 */
[----:B------:R-:W-:Y:S01]  /*2510*/  PRMT R208, RZ, 0x7610, R208 ;  /* 0x00007610ffd07816 */ /* 0x000fe200000000d0 */
[----:B------:R1:W2:Y:S01]  /*2520*/  @P1 LDG.E.U8 R198, desc[UR26][R26.64] ;  /* 0x0000001a1ac61981 */ /* 0x0002a2000c1e1100 */
[----:B------:R-:W-:Y:S01]  /*2530*/  IMAD R31, R126, 0x4, R123 ;  /* 0x000000047e1f7824 */ /* 0x000fe200078e027b */
[----:B------:R-:W-:Y:S02]  /*2540*/  ISETP.GE.AND P3, PT, R46, RZ, PT ;  /* 0x000000ff2e00720c */ /* 0x000fe40003f66270 */
[----:B------:R-:W-:Y:S01]  /*2550*/  LOP3.LUT R81, R5, 0x22, RZ, 0xfc, !PT ;  /* 0x0000002205517812 */ /* 0x000fe200078efcff */
[----:B------:R-:W-:Y:S02]  /*2560*/  IMAD R95, R126, 0x2, R31 ;  /* 0x000000027e5f7824 */ /* 0x000fe400078e021f */
[----:B------:R-:W-:Y:S01]  /*2570*/  IMAD.MOV.U32 R88, RZ, RZ, R86 ;  /* 0x000000ffff587224 */ /* 0x000fe200078e0056 */
[----:B------:R-:W-:Y:S02]  /*2580*/  PRMT R200, RZ, 0x7610, R200 ;  /* 0x00007610ffc87816 */ /* 0x000fe400000000c8 */
[----:B------:R-:W-:-:S02]  /*2590*/  PRMT R248, RZ, 0x7610, R248 ;  /* 0x00007610fff87816 */ /* 0x000fc400000000f8 */
[----:B------:R-:W-:Y:S01]  /*25a0*/  LOP3.LUT R89, R5, 0x32, RZ, 0xfc, !PT ;  /* 0x0000003205597812 */ /* 0x000fe200078efcff */
[----:B------:R-:W-:Y:S01]  /*25b0*/  IMAD.MOV.U32 R96, RZ, RZ, R94 ;  /* 0x000000ffff607224 */ /* 0x000fe200078e005e */
[C---:B-1----:R-:W-:Y:S01]  /*25c0*/  IADD3 R26, P6, PT, R29.reuse, R148, RZ ;  /* 0x000000941d1a7210 */ /* 0x042fe20007fde0ff */
[C---:B------:R-:W-:Y:S01]  /*25d0*/  IMAD R131, R126.reuse, 0x2, R95 ;  /* 0x000000027e837824 */ /* 0x040fe200078e025f */
[----:B------:R-:W-:Y:S02]  /*25e0*/  PRMT R250, RZ, 0x7610, R250 ;  /* 0x00007610fffa7816 */ /* 0x000fe400000000fa */
[----:B------:R-:W-:Y:S01]  /*25f0*/  PRMT R252, RZ, 0x7610, R252 ;  /* 0x00007610fffc7816 */ /* 0x000fe200000000fc */
[----:B------:R-:W-:Y:S01]  /*2600*/  IMAD.MOV.U32 R104, RZ, RZ, R102 ;  /* 0x000000ffff687224 */ /* 0x000fe200078e0066 */
[----:B------:R-:W-:Y:S01]  /*2610*/  LEA.HI.X.SX32 R29, R29, R159, 0x1, P6 ;  /* 0x0000009f1d1d7211 */ /* 0x000fe200030f0eff */
[----:B------:R-:W-:Y:S01]  /*2620*/  @P2 IMAD.MOV.U32 R34, RZ, RZ, R26 ;  /* 0x000000ffff222224 */ /* 0x000fe200078e001a */
[----:B------:R-:W-:Y:S01]  /*2630*/  PRMT R251, RZ, 0x7610, R251 ;  /* 0x00007610fffb7816 */ /* 0x000fe200000000fb */
[C---:B------:R-:W-:Y:S01]  /*2640*/  IMAD R157, R126.reuse, 0x2, R131 ;  /* 0x000000027e9d7824 */ /* 0x040fe200078e0283 */
[----:B------:R-:W-:Y:S01]  /*2650*/  PRMT R201, RZ, 0x7610, R201 ;  /* 0x00007610ffc97816 */ /* 0x000fe200000000c9 */
[----:B------:R-:W-:Y:S01]  /*2660*/  @P2 IMAD.MOV.U32 R35, RZ, RZ, R29 ;  /* 0x000000ffff232224 */ /* 0x000fe200078e001d */
[----:B------:R-:W-:Y:S01]  /*2670*/  LOP3.LUT R105, R5, 0x14, RZ, 0xfc, !PT ;  /* 0x0000001405697812 */ /* 0x000fe200078efcff */
[----:B------:R-:W-:-:S02]  /*2680*/  IMAD R97, R126, 0x2, R157 ;  /* 0x000000027e617824 */ /* 0x000fc400078e029d */
[----:B------:R-:W-:Y:S01]  /*2690*/  IMAD.MOV.U32 R112, RZ, RZ, R110 ;  /* 0x000000ffff707224 */ /* 0x000fe200078e006e */
[----:B------:R1:W2:Y:S01]  /*26a0*/  @P2 LDG.E.U8 R216, desc[UR26][R34.64] ;  /* 0x0000001a22d82981 */ /* 0x0002a2000c1e1100 */
[----:B------:R-:W-:Y:S01]  /*26b0*/  IADD3 R30, P2, PT, R31, R148, RZ ;  /* 0x000000941f1e7210 */ /* 0x000fe20007f5e0ff */
[----:B------:R-:W-:Y:S01]  /*26c0*/  @!P3 IMAD.MOV R32, RZ, RZ, -R32 ;  /* 0x000000ffff20b224 */ /* 0x000fe200078e0a20 */
[----:B------:R-:W-:Y:S02]  /*26d0*/  ISETP.GE.AND P3, PT, R50, RZ, PT ;  /* 0x000000ff3200720c */ /* 0x000fe40003f66270 */
[----:B------:R-:W-:Y:S02]  /*26e0*/  PRMT R237, RZ, 0x7610, R237 ;  /* 0x00007610ffed7816 */ /* 0x000fe400000000ed */
[----:B------:R-:W-:Y:S02]  /*26f0*/  PRMT R239, RZ, 0x7610, R239 ;  /* 0x00007610ffef7816 */ /* 0x000fe400000000ef */
[----:B------:R-:W-:-:S02]  /*2700*/  LOP3.LUT R113, R5, 0x24, RZ, 0xfc, !PT ;  /* 0x0000002405717812 */ /* 0x000fc400078efcff */
[C---:B------:R-:W-:Y:S02]  /*2710*/  LOP3.LUT R117, R5.reuse, 0x2c, RZ, 0xfc, !PT ;  /* 0x0000002c05757812 */ /* 0x040fe400078efcff */
[----:B------:R-:W-:Y:S02]  /*2720*/  PRMT R241, RZ, 0x7610, R241 ;  /* 0x00007610fff17816 */ /* 0x000fe400000000f1 */
[----:B------:R-:W-:Y:S02]  /*2730*/  PRMT R243, RZ, 0x7610, R243 ;  /* 0x00007610fff37816 */ /* 0x000fe400000000f3 */
[----:B------:R-:W-:Y:S02]  /*2740*/  LOP3.LUT R122, R5, 0x34, RZ, 0xfc, !PT ;  /* 0x00000034057a7812 */ /* 0x000fe400078efcff */
[----:B------:R-:W-:Y:S02]  /*2750*/  PRMT R245, RZ, 0x7610, R245 ;  /* 0x00007610fff57816 */ /* 0x000fe400000000f5 */
[----:B------:R-:W-:-:S02]  /*2760*/  PRMT R247, RZ, 0x7610, R247 ;  /* 0x00007610fff77816 */ /* 0x000fc400000000f7 */
[C---:B------:R-:W-:Y:S02]  /*2770*/  LEA.HI R129, R0.reuse, 0xe, RZ, 0x1a ;  /* 0x0000000e00817811 */ /* 0x040fe400078fd0ff */
[----:B------:R-:W-:Y:S02]  /*2780*/  PRMT R249, RZ, 0x7610, R249 ;  /* 0x00007610fff97816 */ /* 0x000fe400000000f9 */
[----:B------:R-:W-:Y:S02]  /*2790*/  PRMT R204, RZ, 0x7610, R204 ;  /* 0x00007610ffcc7816 */ /* 0x000fe400000000cc */
[----:B------:R-:W-:Y:S02]  /*27a0*/  PRMT R246, RZ, 0x7610, R246 ;  /* 0x00007610fff67816 */ /* 0x000fe400000000f6 */
[----:B------:R-:W-:Y:S02]  /*27b0*/  LEA.HI R139, R0, 0x2e, RZ, 0x1a ;  /* 0x0000002e008b7811 */ /* 0x000fe400078fd0ff */
[----:B------:R-:W-:-:S02]  /*27c0*/  PRMT R244, RZ, 0x7610, R244 ;  /* 0x00007610fff47816 */ /* 0x000fc400000000f4 */
[----:B------:R-:W-:Y:S02]  /*27d0*/  PRMT R231, RZ, 0x7610, R231 ;  /* 0x00007610ffe77816 */ /* 0x000fe400000000e7 */
[----:B------:R-:W-:Y:S02]  /*27e0*/  LEA.HI R147, R0, 0x3e, RZ, 0x1a ;  /* 0x0000003e00937811 */ /* 0x000fe400078fd0ff */
[----:B------:R-:W-:Y:S01]  /*27f0*/  PRMT R229, RZ, 0x7610, R229 ;  /* 0x00007610ffe57816 */ /* 0x000fe200000000e5 */
[----:B------:R-:W-:Y:S01]  /*2800*/  IMAD.MOV.U32 R190, RZ, RZ, R158 ;  /* 0x000000ffffbe7224 */ /* 0x000fe200078e009e */
[----:B------:R-:W-:Y:S02]  /*2810*/  LEA.HI.X.SX32 R31, R31, R159, 0x1, P2 ;  /* 0x0000009f1f1f7211 */ /* 0x000fe400010f0eff */
[----:B------:R-:W-:Y:S02]  /*2820*/  PRMT R242, RZ, 0x7610, R242 ;  /* 0x00007610fff27816 */ /* 0x000fe400000000f2 */
[----:B------:R-:W-:Y:S01]  /*2830*/  PRMT R227, RZ, 0x7610, R227 ;  /* 0x00007610ffe37816 */ /* 0x000fe200000000e3 */
[----:B------:R-:W-:Y:S01]  /*2840*/  IMAD.MOV.U32 R188, RZ, RZ, R164 ;  /* 0x000000ffffbc7224 */ /* 0x000fe200078e00a4 */
[----:B-1----:R-:W-:-:S02]  /*2850*/  IADD3 R34, P2, PT, R97, R148, RZ ;  /* 0x0000009461227210 */ /* 0x002fc40007f5e0ff */
[----:B------:R-:W-:Y:S02]  /*2860*/  PRMT R240, RZ, 0x7610, R240 ;  /* 0x00007610fff07816 */ /* 0x000fe400000000f0 */
[----:B------:R-:W-:Y:S01]  /*2870*/  PRMT R225, RZ, 0x7610, R225 ;  /* 0x00007610ffe17816 */ /* 0x000fe200000000e1 */
[----:B------:R-:W-:Y:S01]  /*2880*/  IMAD.MOV.U32 R192, RZ, RZ, R169 ;  /* 0x000000ffffc07224 */ /* 0x000fe200078e00a9 */
[----:B------:R-:W-:Y:S01]  /*2890*/  LEA.HI.X.SX32 R35, R97, R159, 0x1, P2 ;  /* 0x0000009f61237211 */ /* 0x000fe200010f0eff */
[----:B------:R-:W-:Y:S01]  /*28a0*/  IMAD.MOV.U32 R194, RZ, RZ, R166 ;  /* 0x000000ffffc27224 */ /* 0x000fe200078e00a6 */
[----:B------:R-:W-:Y:S02]  /*28b0*/  PLOP3.LUT P2, PT, PT, PT, UP1, 0x80, 0x8 ;  /* 0x000000000008781c */ /* 0x000fe40003f4f018 */
[----:B------:R-:W-:Y:S01]  /*28c0*/  PRMT R223, RZ, 0x7610, R223 ;  /* 0x00007610ffdf7816 */ /* 0x000fe200000000df */
[----:B------:R-:W-:Y:S01]  /*28d0*/  IMAD.MOV.U32 R202, RZ, RZ, R168 ;  /* 0x000000ffffca7224 */ /* 0x000fe200078e00a8 */
[----:B------:R-:W-:Y:S01]  /*28e0*/  PLOP3.LUT P1, PT, PT, PT, UP1, 0x80, 0x8 ;  /* 0x000000000008781c */ /* 0x000fe20003f2f018 */
[----:B------:R-:W2:Y:S01]  /*28f0*/  @P0 LDG.E.U8 R232, desc[UR26][R6.64] ;  /* 0x0000001a06e80981 */ /* 0x000ea2000c1e1100 */
[----:B------:R-:W-:Y:S01]  /*2900*/  ISETP.LT.AND P2, PT, R33, UR29, P2 ;  /* 0x0000001d21007c0c */ /* 0x000fe20009741270 */
[----:B------:R-:W-:Y:S01]  /*2910*/  @!P3 IMAD.MOV R72, RZ, RZ, -R72 ;  /* 0x000000ffff48b224 */ /* 0x000fe200078e0a48 */
[----:B------:R-:W-:-:S02]  /*2920*/  ISETP.LT.AND P1, PT, R28, UR29, P1 ;  /* 0x0000001d1c007c0c */ /* 0x000fc40008f21270 */
[C---:B------:R-:W-:Y:S02]  /*2930*/  IADD3 R70, P3, PT, R71.reuse, R148, RZ ;  /* 0x0000009447467210 */ /* 0x040fe40007f7e0ff */
[----:B------:R-:W-:Y:S02]  /*2940*/  PRMT R230, RZ, 0x7610, R230 ;  /* 0x00007610ffe67816 */ /* 0x000fe400000000e6 */
[----:B------:R-:W-:Y:S02]  /*2950*/  LEA.HI.X.SX32 R71, R71, R159, 0x1, P3 ;  /* 0x0000009f47477211 */ /* 0x000fe400018f0eff */
[----:B------:R-:W-:Y:S02]  /*2960*/  SEL R69, R171, R32, !P5 ;  /* 0x00000020ab457207 */ /* 0x000fe40006800000 */
[----:B------:R-:W-:Y:S01]  /*2970*/  LOP3.LUT R32, R5, 0x38, RZ, 0xfc, !PT ;  /* 0x0000003805207812 */ /* 0x000fe200078efcff */
[----:B------:R-:W2:Y:S01]  /*2980*/  @P2 LDG.E.U8 R210, desc[UR26][R70.64] ;  /* 0x0000001a46d22981 */ /* 0x000ea2000c1e1100 */
[----:B------:R-:W-:-:S02]  /*2990*/  PLOP3.LUT P6, PT, PT, PT, UP1, 0x80, 0x8 ;  /* 0x000000000008781c */ /* 0x000fc40003fcf018 */
[----:B------:R-:W-:Y:S01]  /*29a0*/  ISETP.GE.AND P3, PT, R54, RZ, PT ;  /* 0x000000ff3600720c */ /* 0x000fe20003f66270 */
[----:B------:R-:W2:Y:S01]  /*29b0*/  @P1 LDG.E.U8 R214, desc[UR26][R30.64] ;  /* 0x0000001a1ed61981 */ /* 0x000ea2000c1e1100 */
[C---:B------:R-:W-:Y:S02]  /*29c0*/  IADD3 R74, P2, PT, R75.reuse, R148, RZ ;  /* 0x000000944b4a7210 */ /* 0x040fe40007f5e0ff */
[----:B------:R-:W-:Y:S01]  /*29d0*/  ISETP.LT.AND P1, PT, R32, UR29, P6 ;  /* 0x0000001d20007c0c */ /* 0x000fe2000b721270 */
[----:B------:R-:W-:Y:S01]  /*29e0*/  IMAD R135, R126, 0x2, R97 ;  /* 0x000000027e877824 */ /* 0x000fe200078e0261 */
[----:B------:R-:W-:Y:S01]  /*29f0*/  LEA.HI.X.SX32 R75, R75, R159, 0x1, P2 ;  /* 0x0000009f4b4b7211 */ /* 0x000fe200010f0eff */
[-C--:B------:R-:W-:Y:S01]  /*2a00*/  IMAD R137, R129, R126.reuse, RZ ;  /* 0x0000007e81897224 */ /* 0x080fe200078e02ff */
[----:B------:R-:W-:Y:S01]  /*2a10*/  PLOP3.LUT P2, PT, PT, PT, UP1, 0x80, 0x8 ;  /* 0x000000000008781c */ /* 0x000fe20003f4f018 */
[----:B------:R-:W-:Y:S01]  /*2a20*/  IMAD R145, R139, R126, RZ ;  /* 0x0000007e8b917224 */ /* 0x000fe200078e02ff */
[----:B------:R-:W-:Y:S01]  /*2a30*/  SEL R77, R171, R72, !P5 ;  /* 0x00000048ab4d7207 */ /* 0x000fe20006800000 */
[----:B------:R-:W-:Y:S01]  /*2a40*/  IMAD R160, R147, R126, RZ ;  /* 0x0000007e93a07224 */ /* 0x000fe200078e02ff */
[----:B------:R-:W-:Y:S01]  /*2a50*/  ISETP.LT.AND P2, PT, R73, UR29, P2 ;  /* 0x0000001d49007c0c */ /* 0x000fe20009741270 */
[----:B------:R-:W-:Y:S01]  /*2a60*/  @!P3 IMAD.MOV R80, RZ, RZ, -R80 ;  /* 0x000000ffff50b224 */ /* 0x000fe200078e0a50 */
[----:B------:R-:W-:Y:S01]  /*2a70*/  IADD3 R78, P3, PT, R79, R148, RZ ;  /* 0x000000944f4e7210 */ /* 0x000fe20007f7e0ff */
[----:B------:R-:W2:Y:S01]  /*2a80*/  @P0 LDG.E.U8 R230, desc[UR26][R8.64] ;  /* 0x0000001a08e60981 */ /* 0x000ea2000c1e1100 */
[----:B------:R-:W-:-:S02]  /*2a90*/  LOP3.LUT R72, R5, 0xa, RZ, 0xfc, !PT ;  /* 0x0000000a05487812 */ /* 0x000fc400078efcff */
[----:B------:R-:W-:Y:S01]  /*2aa0*/  LEA.HI.X.SX32 R79, R79, R159, 0x1, P3 ;  /* 0x0000009f4f4f7211 */ /* 0x000fe200018f0eff */
[----:B------:R-:W2:Y:S01]  /*2ab0*/  @P1 LDG.E.U8 R212, desc[UR26][R34.64] ;  /* 0x0000001a22d41981 */ /* 0x000ea2000c1e1100 */
[----:B------:R-:W-:Y:S02]  /*2ac0*/  PLOP3.LUT P1, PT, PT, PT, UP1, 0x80, 0x8 ;  /* 0x000000000008781c */ /* 0x000fe40003f2f018 */
[----:B------:R-:W-:Y:S02]  /*2ad0*/  ISETP.GE.AND P3, PT, R58, RZ, PT ;  /* 0x000000ff3a00720c */ /* 0x000fe40003f66270 */
[----:B------:R-:W-:Y:S01]  /*2ae0*/  ISETP.LT.AND P1, PT, R72, UR29, P1 ;  /* 0x0000001d48007c0c */ /* 0x000fe20008f21270 */
[----:B------:R-:W2:Y:S01]  /*2af0*/  @P2 LDG.E.U8 R206, desc[UR26][R78.64] ;  /* 0x0000001a4ece2981 */ /* 0x000ea2000c1e1100 */
[----:B------:R-:W-:Y:S02]  /*2b00*/  IADD3 R82, P2, PT, R83, R148, RZ ;  /* 0x0000009453527210 */ /* 0x000fe40007f5e0ff */
[----:B------:R-:W-:-:S02]  /*2b10*/  PRMT R228, RZ, 0x7610, R228 ;  /* 0x00007610ffe47816 */ /* 0x000fc400000000e4 */
[----:B------:R-:W-:Y:S02]  /*2b20*/  LEA.HI.X.SX32 R83, R83, R159, 0x1, P2 ;  /* 0x0000009f53537211 */ /* 0x000fe400010f0eff */
[----:B------:R-:W-:Y:S02]  /*2b30*/  PLOP3.LUT P2, PT, PT, PT, UP1, 0x80, 0x8 ;  /* 0x000000000008781c */ /* 0x000fe40003f4f018 */
[----:B------:R-:W-:Y:S01]  /*2b40*/  SEL R85, R171, R80, !P5 ;  /* 0x00000050ab557207 */ /* 0x000fe20006800000 */
[----:B------:R-:W-:Y:S01]  /*2b50*/  @!P3 IMAD.MOV R88, RZ, RZ, -R88 ;  /* 0x000000ffff58b224 */ /* 0x000fe200078e0a58 */
[----:B------:R-:W-:Y:S01]  /*2b60*/  ISETP.LT.AND P2, PT, R81, UR29, P2 ;  /* 0x0000001d51007c0c */ /* 0x000fe20009741270 */
[----:B------:R-:W2:Y:S01]  /*2b70*/  @P1 LDG.E.U8 R208, desc[UR26][R74.64] ;  /* 0x0000001a4ad01981 */ /* 0x000ea2000c1e1100 */
[----:B------:R-:W-:Y:S02]  /*2b80*/  LOP3.LUT R80, R5, 0x1a, RZ, 0xfc, !PT ;  /* 0x0000001a05507812 */ /* 0x000fe400078efcff */
[----:B------:R-:W-:-:S02]  /*2b90*/  PLOP3.LUT P1, PT, PT, PT, UP1, 0x80, 0x8 ;  /* 0x000000000008781c */ /* 0x000fc40003f2f018 */
[----:B------:R-:W-:Y:S01]  /*2ba0*/  LOP3.LUT R97, R5, 0x4, RZ, 0xfc, !PT ;  /* 0x0000000405617812 */ /* 0x000fe200078efcff */
[----:B------:R-:W-:Y:S01]  /*2bb0*/  IMAD R69, R69, UR8, RZ ;  /* 0x0000000845457c24 */ /* 0x000fe2000f8e02ff */
[----:B------:R-:W-:Y:S01]  /*2bc0*/  IADD3 R86, P3, PT, R87, R148, RZ ;  /* 0x0000009457567210 */ /* 0x000fe20007f7e0ff */
[----:B------:R-:W-:Y:S01]  /*2bd0*/  IMAD R77, R77, UR8, RZ ;  /* 0x000000084d4d7c24 */ /* 0x000fe2000f8e02ff */
[----:B------:R-:W-:Y:S01]  /*2be0*/  ISETP.LT.AND P1, PT, R80, UR29, P1 ;  /* 0x0000001d50007c0c */ /* 0x000fe20008f21270 */
[----:B------:R-:W2:Y:S01]  /*2bf0*/  @P0 LDG.E.U8 R228, desc[UR26][R10.64] ;  /* 0x0000001a0ae40981 */ /* 0x000ea2000c1e1100 */
[----:B------:R-:W-:Y:S02]  /*2c00*/  LEA.HI.X.SX32 R87, R87, R159, 0x1, P3 ;  /* 0x0000009f57577211 */ /* 0x000fe400018f0eff */
[----:B------:R-:W-:-:S03]  /*2c10*/  ISETP.GE.AND P3, PT, R63, RZ, PT ;  /* 0x000000ff3f00720c */ /* 0x000fc60003f66270 */
[----:B------:R-:W2:Y:S01]  /*2c20*/  @P2 LDG.E.U8 R200, desc[UR26][R86.64] ;  /* 0x0000001a56c82981 */ /* 0x000ea2000c1e1100 */
[----:B------:R-:W-:Y:S02]  /*2c30*/  IADD3 R90, P2, PT, R91, R148, RZ ;  /* 0x000000945b5a7210 */ /* 0x000fe40007f5e0ff */
[----:B------:R-:W-:Y:S02]  /*2c40*/  SEL R93, R171, R88, !P5 ;  /* 0x00000058ab5d7207 */ /* 0x000fe40006800000 */
[----:B------:R-:W-:Y:S01]  /*2c50*/  LEA.HI.X.SX32 R91, R91, R159, 0x1, P2 ;  /* 0x0000009f5b5b7211 */ /* 0x000fe200010f0eff */
[----:B------:R-:W2:Y:S01]  /*2c60*/  @P1 LDG.E.U8 R248, desc[UR26][R82.64] ;  /* 0x0000001a52f81981 */ /* 0x000ea2000c1e1100 */
[----:B------:R-:W-:Y:S02]  /*2c70*/  PLOP3.LUT P2, PT, PT, PT, UP1, 0x80, 0x8 ;  /* 0x000000000008781c */ /* 0x000fe40003f4f018 */
[----:B------:R-:W-:Y:S02]  /*2c80*/  LOP3.LUT R88, R5, 0x2a, RZ, 0xfc, !PT ;  /* 0x0000002a05587812 */ /* 0x000fe400078efcff */
[----:B------:R-:W-:-:S02]  /*2c90*/  PLOP3.LUT P1, PT, PT, PT, UP1, 0x80, 0x8 ;  /* 0x000000000008781c */ /* 0x000fc40003f2f018 */
[----:B------:R-:W-:Y:S01]  /*2ca0*/  ISETP.LT.AND P2, PT, R89, UR29, P2 ;  /* 0x0000001d59007c0c */ /* 0x000fe20009741270 */
[----:B------:R-:W-:Y:S01]  /*2cb0*/  @!P3 IMAD.MOV R96, RZ, RZ, -R96 ;  /* 0x000000ffff60b224 */ /* 0x000fe200078e0a60 */
[----:B------:R-:W-:Y:S02]  /*2cc0*/  ISETP.LT.AND P1, PT, R88, UR29, P1 ;  /* 0x0000001d58007c0c */ /* 0x000fe40008f21270 */
[----:B------:R-:W-:-:S04]  /*2cd0*/  IADD3 R94, P3, PT, R95, R148, RZ ;  /* 0x000000945f5e7210 */ /* 0x000fc80007f7e0ff */
[----:B------:R-:W-:Y:S02]  /*2ce0*/  LEA.HI.X.SX32 R95, R95, R159, 0x1, P3 ;  /* 0x0000009f5f5f7211 */ /* 0x000fe400018f0eff */
[----:B------:R-:W-:-:S03]  /*2cf0*/  ISETP.GE.AND P3, PT, R3, RZ, PT ;  /* 0x000000ff0300720c */ /* 0x000fc60003f66270 */
[----:B------:R-:W2:Y:S01]  /*2d00*/  @P2 LDG.E.U8 R250, desc[UR26][R94.64] ;  /* 0x0000001a5efa2981 */ /* 0x000ea2000c1e1100 */
[----:B------:R-:W-:Y:S02]  /*2d10*/  IADD3 R98, P2, PT, R135, R148, RZ ;  /* 0x0000009487627210 */ /* 0x000fe40007f5e0ff */
[----:B------:R-:W-:Y:S01]  /*2d20*/  SEL R101, R171, R96, !P5 ;  /* 0x00000060ab657207 */ /* 0x000fe20006800000 */
[----:B------:R-:W2:Y:S01]  /*2d30*/  @P1 LDG.E.U8 R252, desc[UR26][R90.64] ;  /* 0x0000001a5afc1981 */ /* 0x000ea2000c1e1100 */
[----:B------:R-:W-:Y:S02]  /*2d40*/  LOP3.LUT R96, R5, 0x3a, RZ, 0xfc, !PT ;  /* 0x0000003a05607812 */ /* 0x000fe400078efcff */
[----:B------:R-:W-:Y:S02]  /*2d50*/  PLOP3.LUT P1, PT, PT, PT, UP1, 0x80, 0x8 ;  /* 0x000000000008781c */ /* 0x000fe40003f2f018 */
[----:B------:R-:W-:Y:S02]  /*2d60*/  LEA.HI.X.SX32 R99, R135, R159, 0x1, P2 ;  /* 0x0000009f87637211 */ /* 0x000fe400010f0eff */
[----:B------:R-:W-:-:S02]  /*2d70*/  PLOP3.LUT P2, PT, PT, PT, UP1, 0x80, 0x8 ;  /* 0x000000000008781c */ /* 0x000fc40003f4f018 */
[----:B------:R-:W-:Y:S02]  /*2d80*/  ISETP.LT.AND P1, PT, R96, UR29, P1 ;  /* 0x0000001d60007c0c */ /* 0x000fe40008f21270 */
[----:B------:R-:W-:Y:S01]  /*2d90*/  ISETP.LT.AND P2, PT, R97, UR29, P2 ;  /* 0x0000001d61007c0c */ /* 0x000fe20009741270 */
[----:B------:R-:W-:Y:S01]  /*2da0*/  @!P3 IMAD.MOV R104, RZ, RZ, -R104 ;  /* 0x000000ffff68b224 */ /* 0x000fe200078e0a68 */
[----:B------:R-:W-:Y:S02]  /*2db0*/  IADD3 R102, P3, PT, R103, R148, RZ ;  /* 0x0000009467667210 */ /* 0x000fe40007f7e0ff */
[----:B------:R-:W-:Y:S02]  /*2dc0*/  IADD3 R68, P6, PT, R69, R196, RZ ;  /* 0x000000c445447210 */ /* 0x000fe40007fde0ff */
[----:B------:R-:W-:Y:S02]  /*2dd0*/  LEA.HI.X.SX32 R103, R103, R159, 0x1, P3 ;  /* 0x0000009f67677211 */ /* 0x000fe400018f0eff */
[----:B------:R-:W-:-:S02]  /*2de0*/  SEL R109, R171, R104, !P5 ;  /* 0x00000068ab6d7207 */ /* 0x000fc40006800000 */
[----:B------:R-:W-:Y:S01]  /*2df0*/  ISETP.GE.AND P3, PT, R39, RZ, PT ;  /* 0x000000ff2700720c */ /* 0x000fe20003f66270 */
[----:B------:R-:W2:Y:S01]  /*2e00*/  @P1 LDG.E.U8 R251, desc[UR26][R98.64] ;  /* 0x0000001a62fb1981 */ /* 0x000ea2000c1e1100 */
[----:B------:R-:W-:Y:S02]  /*2e10*/  LOP3.LUT R104, R5, 0xc, RZ, 0xfc, !PT ;  /* 0x0000000c05687812 */ /* 0x000fe400078efcff */
[----:B------:R-:W-:Y:S01]  /*2e20*/  PLOP3.LUT P1, PT, PT, PT, UP1, 0x80, 0x8 ;  /* 0x000000000008781c */ /* 0x000fe20003f2f018 */
[----:B------:R-:W2:Y:S01]  /*2e30*/  @P2 LDG.E.U8 R201, desc[UR26][R102.64] ;  /* 0x0000001a66c92981 */ /* 0x000ea2000c1e1100 */
[----:B------:R-:W-:Y:S01]  /*2e40*/  LEA.HI.X.SX32 R69, R69, R199, 0x1, P6 ;  /* 0x000000c745457211 */ /* 0x000fe200030f0eff */
[----:B------:R-:W-:Y:S01]  /*2e50*/  IMAD R85, R85, UR8, RZ ;  /* 0x0000000855557c24 */ /* 0x000fe2000f8e02ff */
[----:B------:R-:W-:Y:S02]  /*2e60*/  IADD3 R106, P2, PT, R107, R148, RZ ;  /* 0x000000946b6a7210 */ /* 0x000fe40007f5e0ff */
[----:B------:R-:W-:-:S02]  /*2e70*/  IADD3 R76, P6, PT, R77, R196, RZ ;  /* 0x000000c44d4c7210 */ /* 0x000fc40007fde0ff */
[----:B------:R-:W-:Y:S02]  /*2e80*/  ISETP.LT.AND P1, PT, R104, UR29, P1 ;  /* 0x0000001d68007c0c */ /* 0x000fe40008f21270 */
[----:B------:R-:W-:Y:S01]  /*2e90*/  LEA.HI.X.SX32 R107, R107, R159, 0x1, P2 ;  /* 0x0000009f6b6b7211 */ /* 0x000fe200010f0eff */
[----:B------:R-:W-:Y:S01]  /*2ea0*/  IMAD R93, R93, UR8, RZ ;  /* 0x000000085d5d7c24 */ /* 0x000fe2000f8e02ff */
[-C--:B------:R-:W-:Y:S02]  /*2eb0*/  LEA.HI.X.SX32 R77, R77, R199.reuse, 0x1, P6 ;  /* 0x000000c74d4d7211 */ /* 0x080fe400030f0eff */
[----:B------:R-:W-:Y:S02]  /*2ec0*/  PLOP3.LUT P2, PT, PT, PT, UP1, 0x80, 0x8 ;  /* 0x000000000008781c */ /* 0x000fe40003f4f018 */
[-C--:B------:R-:W-:Y:S01]  /*2ed0*/  IADD3 R84, P6, PT, R85, R196.reuse, RZ ;  /* 0x000000c455547210 */ /* 0x080fe20007fde0ff */
[----:B------:R-:W-:Y:S01]  /*2ee0*/  @!P3 IMAD.MOV R112, RZ, RZ, -R112 ;  /* 0x000000ffff70b224 */ /* 0x000fe200078e0a70 */
[----:B------:R-:W-:Y:S01]  /*2ef0*/  ISETP.LT.AND P2, PT, R105, UR29, P2 ;  /* 0x0000001d69007c0c */ /* 0x000fe20009741270 */
[----:B------:R-:W-:Y:S01]  /*2f00*/  IMAD R101, R101, UR8, RZ ;  /* 0x0000000865657c24 */ /* 0x000fe2000f8e02ff */
[----:B------:R-:W-:Y:S01]  /*2f10*/  LEA.HI.X.SX32 R85, R85, R199, 0x1, P6 ;  /* 0x000000c755557211 */ /* 0x000fe200030f0eff */
[----:B------:R-:W2:Y:S01]  /*2f20*/  @P1 LDG.E.U8 R237, desc[UR26][R106.64] ;  /* 0x0000001a6aed1981 */ /* 0x000ea2000c1e1100 */
[----:B------:R-:W-:-:S02]  /*2f30*/  IADD3 R92, P6, PT, R93, R196, RZ ;  /* 0x000000c45d5c7210 */ /* 0x000fc40007fde0ff */
[----:B------:R-:W-:Y:S02]  /*2f40*/  IADD3 R110, P3, PT, R111, R148, RZ ;  /* 0x000000946f6e7210 */ /* 0x000fe40007f7e0ff */
[----:B------:R-:W-:Y:S01]  /*2f50*/  SEL R115, R171, R112, !P5 ;  /* 0x00000070ab737207 */ /* 0x000fe20006800000 */
[----:B------:R-:W-:Y:S01]  /*2f60*/  IMAD R109, R109, UR8, RZ ;  /* 0x000000086d6d7c24 */ /* 0x000fe2000f8e02ff */
[----:B------:R-:W-:Y:S02]  /*2f70*/  LEA.HI.X.SX32 R93, R93, R199, 0x1, P6 ;  /* 0x000000c75d5d7211 */ /* 0x000fe400030f0eff */
[----:B------:R-:W-:Y:S02]  /*2f80*/  LOP3.LUT R112, R5, 0x1c, RZ, 0xfc, !PT ;  /* 0x0000001c05707812 */ /* 0x000fe400078efcff */
[----:B------:R-:W-:Y:S02]  /*2f90*/  PLOP3.LUT P1, PT, PT, PT, UP1, 0x80, 0x8 ;  /* 0x000000000008781c */ /* 0x000fe40003f2f018 */
[----:B------:R-:W-:-:S02]  /*2fa0*/  IADD3 R100, P6, PT, R101, R196, RZ ;  /* 0x000000c465647210 */ /* 0x000fc40007fde0ff */
[----:B------:R-:W-:Y:S02]  /*2fb0*/  LEA.HI.X.SX32 R111, R111, R159, 0x1, P3 ;  /* 0x0000009f6f6f7211 */ /* 0x000fe400018f0eff */
[----:B------:R-:W-:Y:S01]  /*2fc0*/  ISETP.LT.AND P1, PT, R112, UR29, P1 ;  /* 0x0000001d70007c0c */ /* 0x000fe20008f21270 */
[----:B------:R-:W-:Y:S01]  /*2fd0*/  IMAD R115, R115, UR8, RZ ;  /* 0x0000000873737c24 */ /* 0x000fe2000f8e02ff */
[----:B------:R-:W-:Y:S01]  /*2fe0*/  LEA.HI.X.SX32 R101, R101, R199, 0x1, P6 ;  /* 0x000000c765657211 */ /* 0x000fe200030f0eff */
[----:B------:R-:W2:Y:S01]  /*2ff0*/  @P2 LDG.E.U8 R239, desc[UR26][R110.64] ;  /* 0x0000001a6eef2981 */ /* 0x000ea2000c1e1100 */
[----:B------:R-:W-:Y:S02]  /*3000*/  IADD3 R108, P6, PT, R109, R196, RZ ;  /* 0x000000c46d6c7210 */ /* 0x000fe40007fde0ff */
[----:B------:R-:W-:Y:S02]  /*3010*/  IADD3 R116, P2, PT, R119, R148, RZ ;  /* 0x0000009477747210 */ /* 0x000fe40007f5e0ff */
[----:B------:R-:W-:-:S02]  /*3020*/  PLOP3.LUT P3, PT, PT, PT, UP1, 0x80, 0x8 ;  /* 0x000000000008781c */ /* 0x000fc40003f6f018 */
[----:B------:R-:W-:Y:S02]  /*3030*/  LEA.HI.X.SX32 R109, R109, R199, 0x1, P6 ;  /* 0x000000c76d6d7211 */ /* 0x000fe400030f0eff */
[----:B------:R-:W-:Y:S02]  /*3040*/  IADD3 R114, P6, PT, R115, R196, RZ ;  /* 0x000000c473727210 */ /* 0x000fe40007fde0ff */
[----:B------:R-:W-:Y:S02]  /*3050*/  LEA.HI.X.SX32 R119, R119, R159, 0x1, P2 ;  /* 0x0000009f77777211 */ /* 0x000fe400010f0eff */
[----:B------:R-:W-:Y:S02]  /*3060*/  ISETP.LT.AND P3, PT, R113, UR29, P3 ;  /* 0x0000001d71007c0c */ /* 0x000fe40009f61270 */
[----:B------:R-:W-:Y:S02]  /*3070*/  LEA.HI.X.SX32 R115, R115, R199, 0x1, P6 ;  /* 0x000000c773737211 */ /* 0x000fe400030f0eff */
[----:B------:R-:W-:Y:S01]  /*3080*/  PLOP3.LUT P2, PT, PT, PT, UP1, 0x80, 0x8 ;  /* 0x000000000008781c */ /* 0x000fe20003f4f018 */
[----:B------:R-:W-:Y:S01]  /*3090*/  @P1 IMAD.MOV.U32 R124, RZ, RZ, R116 ;  /* 0x000000ffff7c1224 */ /* 0x000fe200078e0074 */
[----:B------:R-:W-:Y:S01]  /*30a0*/  IADD3 R118, P6, PT, R121, R148, RZ ;  /* 0x0000009479767210 */ /* 0x000fe20007fde0ff */
[----:B------:R-:W-:Y:S01]  /*30b0*/  @P1 IMAD.MOV.U32 R125, RZ, RZ, R119 ;  /* 0x000000ffff7d1224 */ /* 0x000fe200078e0077 */
[----:B------:R-:W-:-:S02]  /*30c0*/  ISETP.LT.AND P2, PT, R117, UR29, P2 ;  /* 0x0000001d75007c0c */ /* 0x000fc40009741270 */
[-C--:B------:R-:W-:Y:S02]  /*30d0*/  LEA.HI.X.SX32 R121, R121, R159.reuse, 0x1, P6 ;  /* 0x0000009f79797211 */ /* 0x080fe400030f0eff */
[----:B------:R1:W2:Y:S01]  /*30e0*/  @P1 LDG.E.U8 R241, desc[UR26][R124.64] ;  /* 0x0000001a7cf11981 */ /* 0x0002a2000c1e1100 */
[C---:B------:R-:W-:Y:S01]  /*30f0*/  IADD3 R120, P1, PT, R123.reuse, R148, RZ ;  /* 0x000000947b787210 */ /* 0x040fe20007f3e0ff */
[----:B------:R-:W-:Y:S02]  /*3100*/  @P3 IMAD.MOV.U32 R132, RZ, RZ, R118 ;  /* 0x000000ffff843224 */ /* 0x000fe400078e0076 */
[----:B------:R-:W-:Y:S01]  /*3110*/  @P3 IMAD.MOV.U32 R133, RZ, RZ, R121 ;  /* 0x000000ffff853224 */ /* 0x000fe200078e0079 */
[----:B------:R-:W-:Y:S02]  /*3120*/  PLOP3.LUT P6, PT, PT, PT, UP1, 0x80, 0x8 ;  /* 0x000000000008781c */ /* 0x000fe40003fcf018 */
[----:B------:R-:W-:Y:S02]  /*3130*/  LEA.HI.X.SX32 R123, R123, R159, 0x1, P1 ;  /* 0x0000009f7b7b7211 */ /* 0x000fe400008f0eff */
[----:B------:R0:W2:Y:S01]  /*3140*/  @P3 LDG.E.U8 R243, desc[UR26][R132.64] ;  /* 0x0000001a84f33981 */ /* 0x0000a2000c1e1100 */
[----:B------:R-:W-:-:S02]  /*3150*/  ISETP.LT.AND P3, PT, R122, UR29, P6 ;  /* 0x0000001d7a007c0c */ /* 0x000fc4000b761270 */
[----:B-1----:R-:W-:Y:S01]  /*3160*/  LOP3.LUT R125, R5, 0x3c, RZ, 0xfc, !PT ;  /* 0x0000003c057d7812 */ /* 0x002fe200078efcff */
[----:B0-----:R-:W-:Y:S02]  /*3170*/  @P2 IMAD.MOV.U32 R132, RZ, RZ, R120 ;  /* 0x000000ffff842224 */ /* 0x001fe400078e0078 */
[----:B------:R-:W-:Y:S01]  /*3180*/  @P2 IMAD.MOV.U32 R133, RZ, RZ, R123 ;  /* 0x000000ffff852224 */ /* 0x000fe200078e007b */
[----:B------:R-:W-:-:S04]  /*3190*/  PLOP3.LUT P1, PT, PT, PT, UP1, 0x80, 0x8 ;  /* 0x000000000008781c */ /* 0x000fc80003f2f018 */
[----:B------:R0:W2:Y:S01]  /*31a0*/  @P2 LDG.E.U8 R245, desc[UR26][R132.64] ;  /* 0x0000001a84f52981 */ /* 0x0000a2000c1e1100 */
[----:B------:R-:W-:Y:S02]  /*31b0*/  IADD3 R124, P2, PT, R131, R148, RZ ;  /* 0x00000094837c7210 */ /* 0x000fe40007f5e0ff */
[----:B------:R-:W-:Y:S02]  /*31c0*/  ISETP.LT.AND P1, PT, R125, UR29, P1 ;  /* 0x0000001d7d007c0c */ /* 0x000fe40008f21270 */
[----:B------:R-:W-:Y:S01]  /*31d0*/  LEA.HI.X.SX32 R131, R131, R159, 0x1, P2 ;  /* 0x0000009f83837211 */ /* 0x000fe200010f0eff */
[----:B------:R-:W-:Y:S01]  /*31e0*/  @P3 IMAD.MOV.U32 R130, RZ, RZ, R124 ;  /* 0x000000ffff823224 */ /* 0x000fe200078e007c */
[----:B------:R-:W-:Y:S01]  /*31f0*/  PLOP3.LUT P2, PT, PT, PT, UP1, 0x80, 0x8 ;  /* 0x000000000008781c */ /* 0x000fe20003f4f018 */
[----:B------:R-:W-:-:S03]  /*3200*/  IMAD R135, R126, 0x2, R135 ;  /* 0x000000027e877824 */ /* 0x000fc600078e0287 */
[----:B------:R-:W-:Y:S01]  /*3210*/  ISETP.LT.AND P2, PT, R129, UR29, P2 ;  /* 0x0000001d81007c0c */ /* 0x000fe20009741270 */
[----:B------:R1:W2:Y:S01]  /*3220*/  @P3 LDG.E.U8 R247, desc[UR26][R130.64] ;  /* 0x0000001a82f73981 */ /* 0x0002a2000c1e1100 */
[-C--:B------:R-:W-:Y:S02]  /*3230*/  IADD3 R128, P3, PT, R135, R148.reuse, RZ ;  /* 0x0000009487807210 */ /* 0x080fe40007f7e0ff */
[----:B------:R-:W-:Y:S02]  /*3240*/  ISETP.GE.AND P6, PT, R43, RZ, PT ;  /* 0x000000ff2b00720c */ /* 0x000fe40003fc6270 */
[----:B0-----:R-:W-:Y:S01]  /*3250*/  LEA.HI.X.SX32 R133, R135, R159, 0x1, P3 ;  /* 0x0000009f87857211 */ /* 0x001fe200018f0eff */
[----:B------:R-:W-:Y:S01]  /*3260*/  @P1 IMAD.MOV.U32 R132, RZ, RZ, R128 ;  /* 0x000000ffff841224 */ /* 0x000fe200078e0080 */
[----:B-1----:R-:W-:-:S04]  /*3270*/  IADD3 R130, P3, PT, R137, R148, RZ ;  /* 0x0000009489827210 */ /* 0x002fc80007f7e0ff */
[----:B------:R0:W2:Y:S01]  /*3280*/  @P1 LDG.E.U8 R249, desc[UR26][R132.64] ;  /* 0x0000001a84f91981 */ /* 0x0000a2000c1e1100 */
[----:B------:R-:W-:Y:S02]  /*3290*/  LEA.HI R135, R0, 0x1e, RZ, 0x1a ;  /* 0x0000001e00877811 */ /* 0x000fe400078fd0ff */
[----:B------:R-:W-:Y:S01]  /*32a0*/  LEA.HI.X.SX32 R137, R137, R159, 0x1, P3 ;  /* 0x0000009f89897211 */ /* 0x000fe200018f0eff */
[----:B------:R-:W-:Y:S01]  /*32b0*/  @P2 IMAD.MOV.U32 R136, RZ, RZ, R130 ;  /* 0x000000ffff882224 */ /* 0x000fe200078e0082 */
[----:B------:R-:W-:Y:S01]  /*32c0*/  PLOP3.LUT P1, PT, PT, PT, UP1, 0x80, 0x8 ;  /* 0x000000000008781c */ /* 0x000fe20003f2f018 */
[----:B------:R-:W-:-:S03]  /*32d0*/  @!P6 IMAD.MOV R134, RZ, RZ, -R134 ;  /* 0x000000ffff86e224 */ /* 0x000fc600078e0a86 */
[----:B------:R1:W2:Y:S01]  /*32e0*/  @P2 LDG.E.U8 R204, desc[UR26][R136.64] ;  /* 0x0000001a88cc2981 */ /* 0x0002a2000c1e1100 */
[C---:B------:R-:W-:Y:S01]  /*32f0*/  ISETP.LT.AND P2, PT, R135.reuse, UR29, P1 ;  /* 0x0000001d87007c0c */ /* 0x040fe20008f41270 */
[----:B------:R-:W-:Y:S01]  /*3300*/  IMAD R143, R135, R126, RZ ;  /* 0x0000007e878f7224 */ /* 0x000fe200078e02ff */
[----:B------:R-:W-:-:S04]  /*3310*/  SEL R141, R171, R134, !P5 ;  /* 0x00000086ab8d7207 */ /* 0x000fc80006800000 */
[C---:B------:R-:W-:Y:S02]  /*3320*/  IADD3 R134, P3, PT, R143.reuse, R148, RZ ;  /* 0x000000948f867210 */ /* 0x040fe40007f7e0ff */
[----:B------:R-:W-:Y:S02]  /*3330*/  PLOP3.LUT P1, PT, PT, PT, UP1, 0x80, 0x8 ;  /* 0x000000000008781c */ /* 0x000fe40003f2f018 */
[----:B------:R-:W-:Y:S02]  /*3340*/  LEA.HI.X.SX32 R143, R143, R159, 0x1, P3 ;  /* 0x0000009f8f8f7211 */ /* 0x000fe400018f0eff */
[----:B------:R-:W-:Y:S01]  /*3350*/  ISETP.GE.AND P3, PT, R47, RZ, PT ;  /* 0x000000ff2f00720c */ /* 0x000fe20003f66270 */
[----:B------:R-:W-:Y:S02]  /*3360*/  @P2 IMAD.MOV.U32 R142, RZ, RZ, R134 ;  /* 0x000000ffff8e2224 */ /* 0x000fe400078e0086 */
[----:B------:R-:W-:Y:S01]  /*3370*/  IMAD R141, R141, UR8, RZ ;  /* 0x000000088d8d7c24 */ /* 0x000fe2000f8e02ff */
[----:B------:R-:W-:-:S02]  /*3380*/  ISETP.LT.AND P1, PT, R139, UR29, P1 ;  /* 0x0000001d8b007c0c */ /* 0x000fc40008f21270 */
[----:B------:R-:W2:Y:S01]  /*3390*/  @P2 LDG.E.U8 R246, desc[UR26][R142.64] ;  /* 0x0000001a8ef62981 */ /* 0x000ea2000c1e1100 */
[----:B------:R-:W-:Y:S02]  /*33a0*/  ISETP.GE.AND P2, PT, R36, RZ, PT ;  /* 0x000000ff2400720c */ /* 0x000fe40003f46270 */
[----:B0-----:R-:W-:-:S04]  /*33b0*/  IADD3 R132, P6, PT, R141, R196, RZ ;  /* 0x000000c48d847210 */ /* 0x001fc80007fde0ff */
[----:B------:R-:W-:Y:S01]  /*33c0*/  LEA.HI.X.SX32 R141, R141, R199, 0x1, P6 ;  /* 0x000000c78d8d7211 */ /* 0x000fe200030f0eff */
[----:B------:R-:W-:Y:S01]  /*33d0*/  @!P3 IMAD.MOV R138, RZ, RZ, -R138 ;  /* 0x000000ffff8ab224 */ /* 0x000fe200078e0a8a */
[----:B-1----:R-:W-:-:S04]  /*33e0*/  IADD3 R136, P6, PT, R145, R148, RZ ;  /* 0x0000009491887210 */ /* 0x002fc80007fde0ff */
[-C--:B------:R-:W-:Y:S01]  /*33f0*/  LEA.HI.X.SX32 R145, R145, R159.reuse, 0x1, P6 ;  /* 0x0000009f91917211 */ /* 0x080fe200030f0eff */
[----:B------:R-:W-:Y:S01]  /*3400*/  @P1 IMAD.MOV.U32 R144, RZ, RZ, R136 ;  /* 0x000000ffff901224 */ /* 0x000fe200078e0088 */
[----:B------:R-:W-:Y:S01]  /*3410*/  SEL R153, R171, R138, !P5 ;  /* 0x0000008aab997207 */ /* 0x000fe20006800000 */
[----:B------:R-:W-:Y:S01]  /*3420*/  @!P2 IMAD.MOV R176, RZ, RZ, -R176 ;  /* 0x000000ffffb0a224 */ /* 0x000fe200078e0ab0 */
[----:B------:R-:W-:Y:S02]  /*3430*/  IADD3 R138, P2, PT, R149, R148, RZ ;  /* 0x00000094958a7210 */ /* 0x000fe40007f5e0ff */
[----:B------:R0:W2:Y:S01]  /*3440*/  @P1 LDG.E.U8 R244, desc[UR26][R144.64] ;  /* 0x0000001a90f41981 */ /* 0x0000a2000c1e1100 */
[----:B------:R-:W-:Y:S02]  /*3450*/  ISETP.GE.AND P3, PT, R37, RZ, PT ;  /* 0x000000ff2500720c */ /* 0x000fe40003f66270 */
[----:B------:R-:W-:Y:S02]  /*3460*/  LEA.HI.X.SX32 R149, R149, R159, 0x1, P2 ;  /* 0x0000009f95957211 */ /* 0x000fe400010f0eff */
[----:B------:R-:W-:-:S02]  /*3470*/  ISETP.GE.AND P1, PT, R40, RZ, PT ;  /* 0x000000ff2800720c */ /* 0x000fc40003f26270 */
[----:B0-----:R-:W-:Y:S01]  /*3480*/  IADD3 R144, P2, PT, R155, R148, RZ ;  /* 0x000000949b907210 */ /* 0x001fe20007f5e0ff */
[----:B------:R-:W-:-:S03]  /*3490*/  @P0 IMAD.MOV.U32 R140, RZ, RZ, R132 ;  /* 0x000000ffff8c0224 */ /* 0x000fc600078e0084 */
[----:B------:R-:W-:Y:S02]  /*34a0*/  LEA.HI.X.SX32 R155, R155, R159, 0x1, P2 ;  /* 0x0000009f9b9b7211 */ /* 0x000fe400010f0eff */
[----:B------:R-:W-:Y:S01]  /*34b0*/  ISETP.GE.AND P2, PT, R51, RZ, PT ;  /* 0x000000ff3300720c */ /* 0x000fe20003f46270 */
[----:B------:R-:W-:Y:S01]  /*34c0*/  IMAD R153, R153, UR8, RZ ;  /* 0x0000000899997c24 */ /* 0x000fe2000f8e02ff */
[----:B------:R0:W2:Y:S01]  /*34d0*/  @P0 LDG.E.U8 R231, desc[UR26][R140.64] ;  /* 0x0000001a8ce70981 */ /* 0x0000a2000c1e1100 */
[----:B------:R-:W-:-:S03]  /*34e0*/  @!P3 IMAD.MOV R178, RZ, RZ, -R178 ;  /* 0x000000ffffb2b224 */ /* 0x000fc600078e0ab2 */
[----:B------:R-:W-:Y:S01]  /*34f0*/  IADD3 R142, P3, PT, R153, R196, RZ ;  /* 0x000000c4998e7210 */ /* 0x000fe20007f7e0ff */
[----:B------:R-:W-:Y:S01]  /*3500*/  @!P1 IMAD.MOV R180, RZ, RZ, -R180 ;  /* 0x000000ffffb49224 */ /* 0x000fe200078e0ab4 */
[----:B0-----:R-:W-:-:S05]  /*3510*/  IADD3 R140, P6, PT, R151, R148, RZ ;  /* 0x00000094978c7210 */ /* 0x001fca0007fde0ff */
[----:B------:R-:W-:Y:S01]  /*3520*/  @!P2 IMAD.MOV R154, RZ, RZ, -R154 ;  /* 0x000000ffff9aa224 */ /* 0x000fe200078e0a9a */
[----:B------:R-:W-:Y:S02]  /*3530*/  LEA.HI.X.SX32 R153, R153, R199, 0x1, P3 ;  /* 0x000000c799997211 */ /* 0x000fe400018f0eff */
[-C--:B------:R-:W-:Y:S02]  /*3540*/  LEA.HI.X.SX32 R151, R151, R159.reuse, 0x1, P6 ;  /* 0x0000009f97977211 */ /* 0x080fe400030f0eff */
[----:B------:R-:W-:Y:S02]  /*3550*/  IADD3 R146, P6, PT, R157, R148, RZ ;  /* 0x000000949d927210 */ /* 0x000fe40007fde0ff */
[----:B------:R-:W-:Y:S02]  /*3560*/  ISETP.GE.AND P3, PT, R55, RZ, PT ;  /* 0x000000ff3700720c */ /* 0x000fe40003f66270 */
[----:B------:R-:W-:Y:S02]  /*3570*/  ISETP.GE.AND P1, PT, R41, RZ, PT ;  /* 0x000000ff2900720c */ /* 0x000fe40003f26270 */
[----:B------:R-:W-:-:S02]  /*3580*/  LEA.HI.X.SX32 R157, R157, R159, 0x1, P6 ;  /* 0x0000009f9d9d7211 */ /* 0x000fc400030f0eff */
[C---:B------:R-:W-:Y:S02]  /*3590*/  IADD3 R148, P6, PT, R160.reuse, R148, RZ ;  /* 0x00000094a0947210 */ /* 0x040fe40007fde0ff */
[----:B------:R-:W-:Y:S01]  /*35a0*/  SEL R161, R171, R154, !P5 ;  /* 0x0000009aaba17207 */ /* 0x000fe20006800000 */
[----:B------:R-:W-:Y:S01]  /*35b0*/  @P0 IMAD.MOV.U32 R152, RZ, RZ, R142 ;  /* 0x000000ffff980224 */ /* 0x000fe200078e008e */
[----:B------:R-:W-:Y:S01]  /*35c0*/  LEA.HI.X.SX32 R159, R160, R159, 0x1, P6 ;  /* 0x0000009fa09f7211 */ /* 0x000fe200030f0eff */
[----:B------:R-:W-:Y:S02]  /*35d0*/  IMAD.MOV.U32 R160, RZ, RZ, R150 ;  /* 0x000000ffffa07224 */ /* 0x000fe400078e0096 */
[----:B------:R-:W-:Y:S01]  /*35e0*/  IMAD R161, R161, UR8, RZ ;  /* 0x00000008a1a17c24 */ /* 0x000fe2000f8e02ff */
[----:B------:R-:W-:Y:S01]  /*35f0*/  ISETP.GE.AND P2, PT, R45, RZ, PT ;  /* 0x000000ff2d00720c */ /* 0x000fe20003f46270 */
[----:B------:R0:W4:Y:S01]  /*3600*/  @P0 LDG.E.U8 R229, desc[UR26][R152.64] ;  /* 0x0000001a98e50981 */ /* 0x000122000c1e1100 */
[----:B------:R-:W-:-:S02]  /*3610*/  @!P3 IMAD.MOV R160, RZ, RZ, -R160 ;  /* 0x000000ffffa0b224 */ /* 0x000fc400078e0aa0 */
[----:B------:R-:W-:Y:S01]  /*3620*/  @!P1 IMAD.MOV R182, RZ, RZ, -R182 ;  /* 0x000000ffffb69224 */ /* 0x000fe200078e0ab6 */
[----:B------:R-:W-:Y:S02]  /*3630*/  PLOP3.LUT P1, PT, PT, PT, UP1, 0x80, 0x8 ;  /* 0x000000000008781c */ /* 0x000fe40003f2f018 */
[----:B0-----:R-:W-:Y:S02]  /*3640*/  IADD3 R152, P3, PT, R161, R196, RZ ;  /* 0x000000c4a1987210 */ /* 0x001fe40007f7e0ff */
[----:B------:R-:W-:Y:S02]  /*3650*/  ISETP.LT.AND P1, PT, R147, UR29, P1 ;  /* 0x0000001d93007c0c */ /* 0x000fe40008f21270 */
[----:B------:R-:W-:Y:S02]  /*3660*/  LEA.HI.X.SX32 R161, R161, R199, 0x1, P3 ;  /* 0x000000c7a1a17211 */ /* 0x000fe400018f0eff */
[----:B------:R-:W-:Y:S02]  /*3670*/  ISETP.GE.AND P6, PT, R44, RZ, PT ;  /* 0x000000ff2c00720c */ /* 0x000fe40003fc6270 */
[----:B------:R-:W-:Y:S01]  /*3680*/  ISETP.GE.AND P3, PT, R59, RZ, PT ;  /* 0x000000ff3b00720c */ /* 0x000fe20003f66270 */
[----:B------:R-:W-:Y:S01]  /*3690*/  @!P2 IMAD.MOV R186, RZ, RZ, -R186 ;  /* 0x000000ffffbaa224 */ /* 0x000fe200078e0aba */
[----:B------:R-:W-:-:S02]  /*36a0*/  SEL R163, R171, R160, !P5 ;  /* 0x000000a0aba37207 */ /* 0x000fc40006800000 */
[----:B------:R-:W-:Y:S02]  /*36b0*/  LOP3.LUT R150, R5, 0x6, RZ, 0xfc, !PT ;  /* 0x0000000605967812 */ /* 0x000fe400078efcff */
[----:B------:R-:W-:Y:S01]  /*36c0*/  PLOP3.LUT P2, PT, PT, PT, UP1, 0x80, 0x8 ;  /* 0x000000000008781c */ /* 0x000fe20003f4f018 */
[----:B------:R-:W-:-:S03]  /*36d0*/  IMAD R163, R163, UR8, RZ ;  /* 0x00000008a3a37c24 */ /* 0x000fc6000f8e02ff */
[----:B------:R-:W-:Y:S01]  /*36e0*/  ISETP.LT.AND P2, PT, R150, UR29, P2 ;  /* 0x0000001d96007c0c */ /* 0x000fe20009741270 */
[----:B------:R-:W-:Y:S02]  /*36f0*/  @P1 IMAD.MOV.U32 R158, RZ, RZ, R148 ;  /* 0x000000ffff9e1224 */ /* 0x000fe400078e0094 */
[----:B------:R-:W-:Y:S01]  /*3700*/  @!P6 IMAD.MOV R184, RZ, RZ, -R184 ;  /* 0x000000ffffb8e224 */ /* 0x000fe200078e0ab8 */
[----:B------:R-:W-:Y:S01]  /*3710*/  IADD3 R154, P6, PT, R163, R196, RZ ;  /* 0x000000c4a39a7210 */ /* 0x000fe20007fde0ff */
[----:B------:R-:W-:Y:S01]  /*3720*/  @!P3 IMAD.MOV R190, RZ, RZ, -R190 ;  /* 0x000000ffffbeb224 */ /* 0x000fe200078e0abe */
[----:B------:R-:W-:Y:S01]  /*3730*/  ISETP.GE.AND P3, PT, R49, RZ, PT ;  /* 0x000000ff3100720c */ /* 0x000fe20003f66270 */
[----:B------:R-:W-:Y:S01]  /*3740*/  @P0 IMAD.MOV.U32 R160, RZ, RZ, R152 ;  /* 0x000000ffffa00224 */ /* 0x000fe200078e0098 */
[----:B------:R-:W5:Y:S01]  /*3750*/  @P1 LDG.E.U8 R242, desc[UR26][R158.64] ;  /* 0x0000001a9ef21981 */ /* 0x000f62000c1e1100 */
[----:B------:R-:W-:Y:S02]  /*3760*/  LEA.HI.X.SX32 R163, R163, R199, 0x1, P6 ;  /* 0x000000c7a3a37211 */ /* 0x000fe400030f0eff */
[----:B------:R-:W-:Y:S01]  /*3770*/  ISETP.GE.AND P1, PT, R52, RZ, PT ;  /* 0x000000ff3400720c */ /* 0x000fe20003f26270 */
[----:B------:R0:W5:Y:S01]  /*3780*/  @P0 LDG.E.U8 R227, desc[UR26][R160.64] ;  /* 0x0000001aa0e30981 */ /* 0x000162000c1e1100 */
[----:B------:R-:W-:Y:S01]  /*3790*/  ISETP.GE.AND P6, PT, R48, RZ, PT ;  /* 0x000000ff3000720c */ /* 0x000fe20003fc6270 */
[----:B------:R-:W-:-:S02]  /*37a0*/  @P2 IMAD.MOV.U32 R164, RZ, RZ, R138 ;  /* 0x000000ffffa42224 */ /* 0x000fc400078e008a */
[----:B------:R-:W-:-:S03]  /*37b0*/  @P2 IMAD.MOV.U32 R165, RZ, RZ, R149 ;  /* 0x000000ffffa52224 */ /* 0x000fc600078e0095 */
[----:B------:R-:W-:Y:S01]  /*37c0*/  @!P3 IMAD.MOV R175, RZ, RZ, -R175 ;  /* 0x000000ffffafb224 */ /* 0x000fe200078e0aaf */
[----:B0-----:R-:W-:Y:S01]  /*37d0*/  SEL R160, R171, R190, !P5 ;  /* 0x000000beaba07207 */ /* 0x001fe20006800000 */
[----:B------:R-:W-:Y:S01]  /*37e0*/  IMAD.MOV.U32 R190, RZ, RZ, R156 ;  /* 0x000000ffffbe7224 */ /* 0x000fe200078e009c */
[----:B------:R0:W5:Y:S01]  /*37f0*/  @P2 LDG.E.U8 R240, desc[UR26][R164.64] ;  /* 0x0000001aa4f02981 */ /* 0x000162000c1e1100 */
[----:B------:R-:W-:Y:S02]  /*3800*/  LOP3.LUT R156, R5, 0x16, RZ, 0xfc, !PT ;  /* 0x00000016059c7812 */ /* 0x000fe400078efcff */
[----:B------:R-:W-:Y:S01]  /*3810*/  IMAD R160, R160, UR8, RZ ;  /* 0x00000008a0a07c24 */ /* 0x000fe2000f8e02ff */
[----:B------:R-:W-:Y:S02]  /*3820*/  PLOP3.LUT P3, PT, PT, PT, UP1, 0x80, 0x8 ;  /* 0x000000000008781c */ /* 0x000fe40003f6f018 */
[----:B------:R-:W-:Y:S01]  /*3830*/  ISETP.GE.AND P2, PT, R53, RZ, PT ;  /* 0x000000ff3500720c */ /* 0x000fe20003f46270 */
[----:B------:R-:W-:Y:S01]  /*3840*/  @!P1 IMAD.MOV R190, RZ, RZ, -R190 ;  /* 0x000000ffffbe9224 */ /* 0x000fe200078e0abe */
[----:B------:R-:W-:Y:S01]  /*3850*/  ISETP.LT.AND P1, PT, R156, UR29, P3 ;  /* 0x0000001d9c007c0c */ /* 0x000fe20009f21270 */
[----:B------:R-:W-:Y:S01]  /*3860*/  @!P6 IMAD.MOV R188, RZ, RZ, -R188 ;  /* 0x000000ffffbce224 */ /* 0x000fe200078e0abc */
[----:B------:R-:W-:-:S02]  /*3870*/  IADD3 R158, P6, PT, R160, R196, RZ ;  /* 0x000000c4a09e7210 */ /* 0x000fc40007fde0ff */
[----:B------:R-:W-:Y:S01]  /*3880*/  ISETP.GE.AND P3, PT, R64, RZ, PT ;  /* 0x000000ff4000720c */ /* 0x000fe20003f66270 */
[----:B------:R-:W-:Y:S01]  /*3890*/  @P0 IMAD.MOV.U32 R162, RZ, RZ, R154 ;  /* 0x000000ffffa20224 */ /* 0x000fe200078e009a */
[----:B0-----:R-:W-:Y:S02]  /*38a0*/  LEA.HI.X.SX32 R165, R160, R199, 0x1, P6 ;  /* 0x000000c7a0a57211 */ /* 0x001fe400030f0eff */
[----:B------:R-:W-:Y:S02]  /*38b0*/  ISETP.GE.AND P6, PT, R56, RZ, PT ;  /* 0x000000ff3800720c */ /* 0x000fe40003fc6270 */
[----:B------:R0:W5:Y:S01]  /*38c0*/  @P0 LDG.E.U8 R225, desc[UR26][R162.64] ;  /* 0x0000001aa2e10981 */ /* 0x000162000c1e1100 */
[----:B------:R-:W-:Y:S01]  /*38d0*/  @!P2 IMAD.MOV R192, RZ, RZ, -R192 ;  /* 0x000000ffffc0a224 */ /* 0x000fe200078e0ac0 */
[----:B------:R-:W-:Y:S02]  /*38e0*/  LOP3.LUT R160, R5, 0x26, RZ, 0xfc, !PT ;  /* 0x0000002605a07812 */ /* 0x000fe400078efcff */
[----:B------:R-:W-:Y:S01]  /*38f0*/  PLOP3.LUT P2, PT, PT, PT, UP1, 0x80, 0x8 ;  /* 0x000000000008781c */ /* 0x000fe20003f4f018 */
[----:B0-----:R-:W-:-:S03]  /*3900*/  IMAD.MOV.U32 R162, RZ, RZ, R167 ;  /* 0x000000ffffa27224 */ /* 0x001fc600078e00a7 */
[----:B------:R-:W-:Y:S01]  /*3910*/  ISETP.LT.AND P2, PT, R160, UR29, P2 ;  /* 0x0000001da0007c0c */ /* 0x000fe20009741270 */
[----:B------:R-:W-:Y:S01]  /*3920*/  @!P3 IMAD.MOV R162, RZ, RZ, -R162 ;  /* 0x000000ffffa2b224 */ /* 0x000fe200078e0aa2 */
[----:B------:R-:W-:Y:S01]  /*3930*/  ISETP.GE.AND P3, PT, R57, RZ, PT ;  /* 0x000000ff3900720c */ /* 0x000fe20003f66270 */
[----:B------:R-:W-:Y:S01]  /*3940*/  @!P6 IMAD.MOV R194, RZ, RZ, -R194 ;  /* 0x000000ffffc2e224 */ /* 0x000fe200078e0ac2 */
[----:B------:R-:W-:Y:S02]  /*3950*/  ISETP.GE.AND P6, PT, R60, RZ, PT ;  /* 0x000000ff3c00720c */ /* 0x000fe40003fc6270 */
[----:B------:R-:W-:Y:S01]  /*3960*/  SEL R177, R171, R162, !P5 ;  /* 0x000000a2abb17207 */ /* 0x000fe20006800000 */
[----:B------:R-:W-:Y:S01]  /*3970*/  @P0 IMAD.MOV.U32 R164, RZ, RZ, R158 ;  /* 0x000000ffffa40224 */ /* 0x000fe200078e009e */
[----:B------:R-:W-:Y:S01]  /*3980*/  PRMT R238, RZ, 0x7610, R238 ;  /* 0x00007610ffee7816 */ /* 0x000fe200000000ee */
[----:B------:R-:W-:Y:S02]  /*3990*/  @P1 IMAD.MOV.U32 R166, RZ, RZ, R140 ;  /* 0x000000ffffa61224 */ /* 0x000fe400078e008c */
[----:B------:R-:W-:Y:S01]  /*39a0*/  @P1 IMAD.MOV.U32 R167, RZ, RZ, R151 ;  /* 0x000000ffffa71224 */ /* 0x000fe200078e0097 */
[----:B------:R-:W-:Y:S01]  /*39b0*/  PRMT R236, RZ, 0x7610, R236 ;  /* 0x00007610ffec7816 */ /* 0x000fe200000000ec */
[----:B------:R-:W-:Y:S01]  /*39c0*/  IMAD R177, R177, UR8, RZ ;  /* 0x00000008b1b17c24 */ /* 0x000fe2000f8e02ff */
[----:B------:R0:W5:Y:S01]  /*39d0*/  @P0 LDG.E.U8 R223, desc[UR26][R164.64] ;  /* 0x0000001aa4df0981 */ /* 0x000162000c1e1100 */
[----:B------:R-:W-:-:S02]  /*39e0*/  @P2 IMAD.MOV.U32 R168, RZ, RZ, R144 ;  /* 0x000000ffffa82224 */ /* 0x000fc400078e0090 */
[----:B------:R-:W-:Y:S01]  /*39f0*/  @P2 IMAD.MOV.U32 R169, RZ, RZ, R155 ;  /* 0x000000ffffa92224 */ /* 0x000fe200078e009b */
[----:B------:R1:W5:Y:S01]  /*3a00*/  @P1 LDG.E.U8 R238, desc[UR26][R166.64] ;  /* 0x0000001aa6ee1981 */ /* 0x000362000c1e1100 */
[----:B------:R-:W-:Y:S01]  /*3a10*/  @!P3 IMAD.MOV R202, RZ, RZ, -R202 ;  /* 0x000000ffffcab224 */ /* 0x000fe200078e0aca */
[----:B------:R-:W-:Y:S02]  /*3a20*/  LOP3.LUT R162, R5, 0x36, RZ, 0xfc, !PT ;  /* 0x0000003605a27812 */ /* 0x000fe400078efcff */
[----:B------:R-:W-:Y:S01]  /*3a30*/  PLOP3.LUT P1, PT, PT, PT, UP1, 0x80, 0x8 ;  /* 0x000000000008781c */ /* 0x000fe20003f2f018 */
[----:B------:R3:W5:Y:S01]  /*3a40*/  @P2 LDG.E.U8 R236, desc[UR26][R168.64] ;  /* 0x0000001aa8ec2981 */ /* 0x000762000c1e1100 */
[C---:B0-----:R-:W-:Y:S01]  /*3a50*/  IADD3 R164, P3, PT, R177.reuse, R196, RZ ;  /* 0x000000c4b1a47210 */ /* 0x041fe20007f7e0ff */
[----:B------:R-:W-:Y:S01]  /*3a60*/  @!P6 IMAD.MOV R174, RZ, RZ, -R174 ;  /* 0x000000ffffaee224 */ /* 0x000fe200078e0aae */
[----:B------:R-:W-:Y:S02]  /*3a70*/  ISETP.LT.AND P1, PT, R162, UR29, P1 ;  /* 0x0000001da2007c0c */ /* 0x000fe40008f21270 */
[----:B-1----:R-:W-:-:S02]  /*3a80*/  LEA.HI.X.SX32 R167, R177, R199, 0x1, P3 ;  /* 0x000000c7b1a77211 */ /* 0x002fc400018f0eff */
[----:B------:R-:W-:Y:S02]  /*3a90*/  ISETP.GE.AND P2, PT, R62, RZ, PT ;  /* 0x000000ff3e00720c */ /* 0x000fe40003f46270 */
[----:B------:R-:W-:Y:S02]  /*3aa0*/  ISETP.GE.AND P6, PT, R66, RZ, PT ;  /* 0x000000ff4200720c */ /* 0x000fe40003fc6270 */
[----:B------:R-:W-:Y:S02]  /*3ab0*/  ISETP.GE.AND P3, PT, R65, RZ, PT ;  /* 0x000000ff4100720c */ /* 0x000fe40003f66270 */
[----:B------:R-:W-:Y:S02]  /*3ac0*/  PRMT R234, RZ, 0x7610, R234 ;  /* 0x00007610ffea7816 */ /* 0x000fe400000000ea */
[C---:B------:R-:W-:Y:S01]  /*3ad0*/  SEL R176, R171.reuse, R176, !P5 ;  /* 0x000000b0abb07207 */ /* 0x040fe20006800000 */
[----:B---3--:R-:W-:Y:S01]  /*3ae0*/  @P1 IMAD.MOV.U32 R168, RZ, RZ, R146 ;  /* 0x000000ffffa81224 */ /* 0x008fe200078e0092 */
[----:B------:R-:W-:Y:S01]  /*3af0*/  SEL R178, R171, R178, !P5 ;  /* 0x000000b2abb27207 */ /* 0x000fe20006800000 */
[----:B------:R-:W-:-:S02]  /*3b00*/  @P1 IMAD.MOV.U32 R169, RZ, RZ, R157 ;  /* 0x000000ffffa91224 */ /* 0x000fc400078e009d */
[----:B------:R-:W-:Y:S02]  /*3b10*/  @!P2 IMAD.MOV R173, RZ, RZ, -R173 ;  /* 0x000000ffffada224 */ /* 0x000fe400078e0aad */
[----:B------:R-:W-:Y:S01]  /*3b20*/  @!P6 IMAD.MOV R170, RZ, RZ, -R170 ;  /* 0x000000ffffaae224 */ /* 0x000fe200078e0aaa */
[----:B------:R-:W-:Y:S01]  /*3b30*/  PRMT R221, RZ, 0x7610, R221 ;  /* 0x00007610ffdd7816 */ /* 0x000fe200000000dd */
[----:B------:R-:W-:Y:S01]  /*3b40*/  @!P3 IMAD.MOV R172, RZ, RZ, -R172 ;  /* 0x000000ffffacb224 */ /* 0x000fe200078e0aac */
[C---:B------:R-:W-:Y:S01]  /*3b50*/  SEL R191, R171.reuse, R202, !P5 ;  /* 0x000000caabbf7207 */ /* 0x040fe20006800000 */
[----:B------:R-:W-:Y:S01]  /*3b60*/  @P0 IMAD.MOV.U32 R166, RZ, RZ, R164 ;  /* 0x000000ffffa60224 */ /* 0x000fe200078e00a4 */
[----:B------:R0:W3:Y:S01]  /*3b70*/  @P1 LDG.E.U8 R234, desc[UR26][R168.64] ;  /* 0x0000001aa8ea1981 */ /* 0x0000e2000c1e1100 */
[C---:B------:R-:W-:Y:S02]  /*3b80*/  SEL R180, R171.reuse, R180, !P5 ;  /* 0x000000b4abb47207 */ /* 0x040fe40006800000 */
[C---:B------:R-:W-:Y:S01]  /*3b90*/  SEL R182, R171.reuse, R182, !P5 ;  /* 0x000000b6abb67207 */ /* 0x040fe20006800000 */
[----:B------:R1:W3:Y:S01]  /*3ba0*/  @P0 LDG.E.U8 R221, desc[UR26][R166.64] ;  /* 0x0000001aa6dd0981 */ /* 0x0002e2000c1e1100 */
[----:B------:R-:W-:-:S02]  /*3bb0*/  SEL R177, R171, R184, !P5 ;  /* 0x000000b8abb17207 */ /* 0x000fc40006800000 */
[C---:B------:R-:W-:Y:S02]  /*3bc0*/  SEL R179, R171.reuse, R186, !P5 ;  /* 0x000000baabb37207 */ /* 0x040fe40006800000 */
[C---:B------:R-:W-:Y:S01]  /*3bd0*/  SEL R181, R171.reuse, R188, !P5 ;  /* 0x000000bcabb57207 */ /* 0x040fe20006800000 */
[----:B0-----:R-:W-:Y:S01]  /*3be0*/  IMAD R169, R176, UR8, RZ ;  /* 0x00000008b0a97c24 */ /* 0x001fe2000f8e02ff */
[C---:B------:R-:W-:Y:S02]  /*3bf0*/  SEL R183, R171.reuse, R175, !P5 ;  /* 0x000000afabb77207 */ /* 0x040fe40006800000 */
[C---:B------:R-:W-:Y:S02]  /*3c00*/  SEL R185, R171.reuse, R190, !P5 ;  /* 0x000000beabb97207 */ /* 0x040fe40006800000 */
[C---:B------:R-:W-:Y:S02]  /*3c10*/  SEL R187, R171.reuse, R192, !P5 ;  /* 0x000000c0abbb7207 */ /* 0x040fe40006800000 */
[----:B------:R-:W-:-:S02]  /*3c20*/  SEL R189, R171, R194, !P5 ;  /* 0x000000c2abbd7207 */ /* 0x000fc40006800000 */
[C---:B------:R-:W-:Y:S02]  /*3c30*/  SEL R193, R171.reuse, R174, !P5 ;  /* 0x000000aeabc17207 */ /* 0x040fe40006800000 */
[C---:B------:R-:W-:Y:S02]  /*3c40*/  SEL R195, R171.reuse, R173, !P5 ;  /* 0x000000adabc37207 */ /* 0x040fe40006800000 */
[C---:B------:R-:W-:Y:S02]  /*3c50*/  SEL R197, R171.reuse, R172, !P5 ;  /* 0x000000acabc57207 */ /* 0x040fe40006800000 */
[----:B------:R-:W-:Y:S01]  /*3c60*/  SEL R202, R171, R170, !P5 ;  /* 0x000000aaabca7207 */ /* 0x000fe20006800000 */
[----:B------:R-:W-:Y:S01]  /*3c70*/  IMAD R171, R178, UR8, RZ ;  /* 0x00000008b2ab7c24 */ /* 0x000fe2000f8e02ff */
[-C--:B-1----:R-:W-:Y:S01]  /*3c80*/  IADD3 R166, P1, PT, R169, R196.reuse, RZ ;  /* 0x000000c4a9a67210 */ /* 0x082fe20007f3e0ff */
[----:B------:R-:W-:Y:S02]  /*3c90*/  IMAD R173, R180, UR8, RZ ;  /* 0x00000008b4ad7c24 */ /* 0x000fe4000f8e02ff */
[----:B------:R-:W-:Y:S01]  /*3ca0*/  IMAD R175, R182, UR8, RZ ;  /* 0x00000008b6af7c24 */ /* 0x000fe2000f8e02ff */
[-C--:B------:R-:W-:Y:S01]  /*3cb0*/  IADD3 R168, P2, PT, R171, R196.reuse, RZ ;  /* 0x000000c4aba87210 */ /* 0x080fe20007f5e0ff */
[----:B------:R-:W-:Y:S01]  /*3cc0*/  IMAD R177, R177, UR8, RZ ;  /* 0x00000008b1b17c24 */ /* 0x000fe2000f8e02ff */
[-C--:B------:R-:W-:Y:S01]  /*3cd0*/  LEA.HI.X.SX32 R169, R169, R199.reuse, 0x1, P1 ;  /* 0x000000c7a9a97211 */ /* 0x080fe200008f0eff */
[----:B------:R-:W-:Y:S01]  /*3ce0*/  IMAD R179, R179, UR8, RZ ;  /* 0x00000008b3b37c24 */ /* 0x000fe2000f8e02ff */
[----:B------:R-:W-:Y:S01]  /*3cf0*/  LEA.HI.X.SX32 R171, R171, R199, 0x1, P2 ;  /* 0x000000c7abab7211 */ /* 0x000fe200010f0eff */
[----:B------:R-:W-:Y:S01]  /*3d00*/  IMAD R181, R181, UR8, RZ ;  /* 0x00000008b5b57c24 */ /* 0x000fe2000f8e02ff */
[-C--:B------:R-:W-:Y:S01]  /*3d10*/  IADD3 R170, P1, PT, R173, R196.reuse, RZ ;  /* 0x000000c4adaa7210 */ /* 0x080fe20007f3e0ff */
[----:B------:R-:W-:Y:S01]  /*3d20*/  IMAD R183, R183, UR8, RZ ;  /* 0x00000008b7b77c24 */ /* 0x000fe2000f8e02ff */
[----:B------:R-:W-:-:S02]  /*3d30*/  IADD3 R172, P2, PT, R175, R196, RZ ;  /* 0x000000c4afac7210 */ /* 0x000fc40007f5e0ff */
[-C--:B------:R-:W-:Y:S01]  /*3d40*/  IADD3 R174, P3, PT, R177, R196.reuse, RZ ;  /* 0x000000c4b1ae7210 */ /* 0x080fe20007f7e0ff */
[----:B------:R-:W-:Y:S01]  /*3d50*/  IMAD R185, R185, UR8, RZ ;  /* 0x00000008b9b97c24 */ /* 0x000fe2000f8e02ff */
[-C--:B------:R-:W-:Y:S01]  /*3d60*/  LEA.HI.X.SX32 R173, R173, R199.reuse, 0x1, P1 ;  /* 0x000000c7adad7211 */ /* 0x080fe200008f0eff */
[----:B------:R-:W-:Y:S01]  /*3d70*/  IMAD R187, R187, UR8, RZ ;  /* 0x00000008bbbb7c24 */ /* 0x000fe2000f8e02ff */
[-C--:B------:R-:W-:Y:S01]  /*3d80*/  LEA.HI.X.SX32 R175, R175, R199.reuse, 0x1, P2 ;  /* 0x000000c7afaf7211 */ /* 0x080fe200010f0eff */
[----:B------:R-:W-:Y:S01]  /*3d90*/  IMAD R189, R189, UR8, RZ ;  /* 0x00000008bdbd7c24 */ /* 0x000fe2000f8e02ff */
[----:B------:R-:W-:Y:S02]  /*3da0*/  LEA.HI.X.SX32 R177, R177, R199, 0x1, P3 ;  /* 0x000000c7b1b17211 */ /* 0x000fe400018f0eff */
[-C--:B------:R-:W-:Y:S02]  /*3db0*/  IADD3 R176, P1, PT, R179, R196.reuse, RZ ;  /* 0x000000c4b3b07210 */ /* 0x080fe40007f3e0ff */
[----:B------:R-:W-:-:S02]  /*3dc0*/  IADD3 R178, P2, PT, R181, R196, RZ ;  /* 0x000000c4b5b27210 */ /* 0x000fc40007f5e0ff */
[-C--:B------:R-:W-:Y:S01]  /*3dd0*/  IADD3 R180, P3, PT, R183, R196.reuse, RZ ;  /* 0x000000c4b7b47210 */ /* 0x080fe20007f7e0ff */
[----:B------:R-:W-:Y:S01]  /*3de0*/  IMAD R191, R191, UR8, RZ ;  /* 0x00000008bfbf7c24 */ /* 0x000fe2000f8e02ff */
[-C--:B------:R-:W-:Y:S01]  /*3df0*/  LEA.HI.X.SX32 R179, R179, R199.reuse, 0x1, P1 ;  /* 0x000000c7b3b37211 */ /* 0x080fe200008f0eff */
        /* <DEDUP_REMOVED lines=8> */
[-C--:B------:R-:W-:Y:S02]  /*3e80*/  IADD3 R186, P3, PT, R189, R196.reuse, RZ ;  /* 0x000000c4bdba7210 */ /* 0x080fe40007f7e0ff */
[-C--:B------:R-:W-:Y:S02]  /*3e90*/  LEA.HI.X.SX32 R185, R185, R199.reuse, 0x1, P1 ;  /* 0x000000c7b9b97211 */ /* 0x080fe400008f0eff */
[-C--:B------:R-:W-:Y:S02]  /*3ea0*/  LEA.HI.X.SX32 R187, R187, R199.reuse, 0x1, P2 ;  /* 0x000000c7bbbb7211 */ /* 0x080fe400010f0eff */
[----:B------:R-:W-:Y:S02]  /*3eb0*/  LEA.HI.X.SX32 R189, R189, R199, 0x1, P3 ;  /* 0x000000c7bdbd7211 */ /* 0x000fe400018f0eff */
[-C--:B------:R-:W-:Y:S02]  /*3ec0*/  IADD3 R188, P1, PT, R191, R196.reuse, RZ ;  /* 0x000000c4bfbc7210 */ /* 0x080fe40007f3e0ff */
[----:B------:R-:W-:-:S02]  /*3ed0*/  IADD3 R190, P2, PT, R193, R196, RZ ;  /* 0x000000c4c1be7210 */ /* 0x000fc40007f5e0ff */
[-C--:B------:R-:W-:Y:S02]  /*3ee0*/  IADD3 R192, P3, PT, R195, R196.reuse, RZ ;  /* 0x000000c4c3c07210 */ /* 0x080fe40007f7e0ff */
[-C--:B------:R-:W-:Y:S02]  /*3ef0*/  IADD3 R194, P5, PT, R197, R196.reuse, RZ ;  /* 0x000000c4c5c27210 */ /* 0x080fe40007fbe0ff */
[----:B------:R-:W-:Y:S02]  /*3f00*/  IADD3 R196, P6, PT, R202, R196, RZ ;  /* 0x000000c4cac47210 */ /* 0x000fe40007fde0ff */
[-C--:B------:R-:W-:Y:S02]  /*3f10*/  LEA.HI.X.SX32 R191, R191, R199.reuse, 0x1, P1 ;  /* 0x000000c7bfbf7211 */ /* 0x080fe400008f0eff */
[-C--:B------:R-:W-:Y:S02]  /*3f20*/  LEA.HI.X.SX32 R193, R193, R199.reuse, 0x1, P2 ;  /* 0x000000c7c1c17211 */ /* 0x080fe400010f0eff */
[----:B------:R-:W-:-:S02]  /*3f30*/  LEA.HI.X.SX32 R195, R195, R199, 0x1, P3 ;  /* 0x000000c7c3c37211 */ /* 0x000fc400018f0eff */
[-C--:B------:R-:W-:Y:S01]  /*3f40*/  LEA.HI.X.SX32 R197, R197, R199.reuse, 0x1, P5 ;  /* 0x000000c7c5c57211 */ /* 0x080fe200028f0eff */
[----:B------:R-:W-:Y:S01]  /*3f50*/  @P0 IMAD.MOV.U32 R203, RZ, RZ, R169 ;  /* 0x000000ffffcb0224 */ /* 0x000fe200078e00a9 */
[----:B------:R-:W-:Y:S01]  /*3f60*/  LEA.HI.X.SX32 R199, R202, R199, 0x1, P6 ;  /* 0x000000c7cac77211 */ /* 0x000fe200030f0eff */
[----:B------:R-:W-:Y:S01]  /*3f70*/  @P0 IMAD.MOV.U32 R202, RZ, RZ, R166 ;  /* 0x000000ffffca0224 */ /* 0x000fe200078e00a6 */
[----:B------:R-:W-:Y:S02]  /*3f80*/  PRMT R219, RZ, 0x7610, R219 ;  /* 0x00007610ffdb7816 */ /* 0x000fe400000000db */
[----:B------:R-:W-:-:S04]  /*3f90*/  PRMT R217, RZ, 0x7610, R217 ;  /* 0x00007610ffd97816 */ /* 0x000fc800000000d9 */
[----:B------:R0:W3:Y:S01]  /*3fa0*/  @P0 LDG.E.U8 R219, desc[UR26][R202.64] ;  /* 0x0000001acadb0981 */ /* 0x0000e2000c1e1100 */
[----:B------:R-:W-:-:S04]  /*3fb0*/  @!UP2 UIADD3 UR4, UPT, UPT, -UR6, 0x100000, URZ ;  /* 0x001000000604a890 */ /* 0x000fc8000fffe1ff */
[----:B------:R-:W-:Y:S02]  /*3fc0*/  @!UP2 USHF.L.U32 UR5, UR4, 0xb, URZ ;  /* 0x0000000b0405a899 */ /* 0x000fe400080006ff */
[----:B------:R-:W-:Y:S01]  /*3fd0*/  @!UP2 USHF.L.U32 UR4, UR4, 0x1, URZ ;  /* 0x000000010404a899 */ /* 0x000fe200080006ff */
[----:B------:R-:W-:Y:S01]  /*3fe0*/  PRMT R215, RZ, 0x7610, R215 ;  /* 0x00007610ffd77816 */ /* 0x000fe200000000d7 */
[----:B0-----:R-:W-:Y:S02]  /*3ff0*/  @P0 IMAD.MOV.U32 R202, RZ, RZ, R170 ;  /* 0x000000ffffca0224 */ /* 0x001fe400078e00aa */
[----:B------:R-:W-:-:S05]  /*4000*/  @P0 IMAD.MOV.U32 R203, RZ, RZ, R173 ;  /* 0x000000ffffcb0224 */ /* 0x000fca00078e00ad */
[----:B------:R0:W3:Y:S01]  /*4010*/  @P0 LDG.E.U8 R217, desc[UR26][R202.64] ;  /* 0x0000001acad90981 */ /* 0x0000e2000c1e1100 */
[----:B------:R-:W-:Y:S01]  /*4020*/  VOTEU.ALL UP1, P4 ;  /* 0x0000000000ff7886 */ /* 0x000fe20002020000 */
[----:B------:R-:W-:-:S04]  /*4030*/  PRMT R213, RZ, 0x7610, R213 ;  /* 0x00007610ffd57816 */ /* 0x000fc800000000d5 */
[----:B------:R1:W1:Y:S01]  /*4040*/  @!UP1 SYNCS.EXCH.64 URZ, [UR13+0x4008], UR4 ;  /* 0x004008040dff95b2 */ /* 0x0002620008000100 */
[----:B0-----:R-:W-:Y:S02]  /*4050*/  @P0 IMAD.MOV.U32 R202, RZ, RZ, R174 ;  /* 0x000000ffffca0224 */ /* 0x001fe400078e00ae */
[----:B------:R-:W-:-:S05]  /*4060*/  @P0 IMAD.MOV.U32 R203, RZ, RZ, R177 ;  /* 0x000000ffffcb0224 */ /* 0x000fca00078e00b1 */
[----:B------:R0:W3:Y:S04]  /*4070*/  @P0 LDG.E.U8 R215, desc[UR26][R202.64] ;  /* 0x0000001acad70981 */ /* 0x0000e8000c1e1100 */
[----:B--2---:R2:W-:Y:S01]  /*4080*/  STS.U8 [R67+UR13], R211 ;  /* 0x000000d343007988 */ /* 0x0045e2000800000d */
[----:B0-----:R-:W-:Y:S02]  /*4090*/  @P0 IMAD.MOV.U32 R202, RZ, RZ, R178 ;  /* 0x000000ffffca0224 */ /* 0x001fe400078e00b2 */
[----:B------:R-:W-:Y:S01]  /*40a0*/  @P0 IMAD.MOV.U32 R203, RZ, RZ, R181 ;  /* 0x000000ffffcb0224 */ /* 0x000fe200078e00b5 */
[----:B--2---:R-:W-:-:S04]  /*40b0*/  PRMT R211, RZ, 0x7610, R211 ;  /* 0x00007610ffd37816 */ /* 0x004fc800000000d3 */
[----:B------:R0:W2:Y:S04]  /*40c0*/  @P0 LDG.E.U8 R213, desc[UR26][R202.64] ;  /* 0x0000001acad50981 */ /* 0x0000a8000c1e1100 */
[----:B------:R1:W-:Y:S01]  /*40d0*/  STS.U8 [R67+UR13+0x200], R209 ;  /* 0x000200d143007988 */ /* 0x0003e2000800000d */
[----:B0-----:R-:W-:Y:S02]  /*40e0*/  @P0 IMAD.MOV.U32 R202, RZ, RZ, R182 ;  /* 0x000000ffffca0224 */ /* 0x001fe400078e00b6 */
[----:B------:R-:W-:Y:S01]  /*40f0*/  @P0 IMAD.MOV.U32 R203, RZ, RZ, R185 ;  /* 0x000000ffffcb0224 */ /* 0x000fe200078e00b9 */
[----:B-1----:R-:W-:-:S04]  /*4100*/  PRMT R209, RZ, 0x7610, R209 ;  /* 0x00007610ffd17816 */ /* 0x002fc800000000d1 */
[----:B------:R0:W2:Y:S04]  /*4110*/  @P0 LDG.E.U8 R211, desc[UR26][R202.64] ;  /* 0x0000001acad30981 */ /* 0x0000a8000c1e1100 */
[----:B----4-:R1:W-:Y:S01]  /*4120*/  STS.U8 [R67+UR13+0x400], R207 ;  /* 0x000400cf43007988 */ /* 0x0103e2000800000d */
[----:B0-----:R-:W-:Y:S02]  /*4130*/  @P0 IMAD.MOV.U32 R202, RZ, RZ, R186 ;  /* 0x000000ffffca0224 */ /* 0x001fe400078e00ba */
[----:B------:R-:W-:Y:S01]  /*4140*/  @P0 IMAD.MOV.U32 R203, RZ, RZ, R189 ;  /* 0x000000ffffcb0224 */ /* 0x000fe200078e00bd */
[----:B-1----:R-:W-:-:S04]  /*4150*/  PRMT R207, RZ, 0x7610, R207 ;  /* 0x00007610ffcf7816 */ /* 0x002fc800000000cf */
[----:B------:R0:W4:Y:S04]  /*4160*/  @P0 LDG.E.U8 R209, desc[UR26][R202.64] ;  /* 0x0000001acad10981 */ /* 0x000128000c1e1100 */
[----:B-----5:R1:W-:Y:S01]  /*4170*/  STS.U8 [R67+UR13+0x600], R205 ;  /* 0x000600cd43007988 */ /* 0x0203e2000800000d */
[----:B0-----:R-:W-:Y:S02]  /*4180*/  @P0 IMAD.MOV.U32 R202, RZ, RZ, R190 ;  /* 0x000000ffffca0224 */ /* 0x001fe400078e00be */
[----:B------:R-:W-:Y:S01]  /*4190*/  @P0 IMAD.MOV.U32 R203, RZ, RZ, R193 ;  /* 0x000000ffffcb0224 */ /* 0x000fe200078e00c1 */
[----:B-1----:R-:W-:-:S04]  /*41a0*/  PRMT R205, RZ, 0x7610, R205 ;  /* 0x00007610ffcd7816 */ /* 0x002fc800000000cd */
[----:B------:R0:W5:Y:S04]  /*41b0*/  @P0 LDG.E.U8 R207, desc[UR26][R202.64] ;  /* 0x0000001acacf0981 */ /* 0x000168000c1e1100 */
[----:B------:R1:W-:Y:S01]  /*41c0*/  STS.U8 [R67+UR13+0xa00], R216 ;  /* 0x000a00d843007988 */ /* 0x0003e2000800000d */
[----:B0-----:R-:W-:Y:S02]  /*41d0*/  @P0 IMAD.MOV.U32 R202, RZ, RZ, R194 ;  /* 0x000000ffffca0224 */ /* 0x001fe400078e00c2 */
[----:B------:R-:W-:Y:S01]  /*41e0*/  @P0 IMAD.MOV.U32 R203, RZ, RZ, R197 ;  /* 0x000000ffffcb0224 */ /* 0x000fe200078e00c5 */
[----:B-1----:R-:W-:-:S04]  /*41f0*/  PRMT R216, RZ, 0x7610, R216 ;  /* 0x00007610ffd87816 */ /* 0x002fc800000000d8 */
[----:B------:R0:W2:Y:S04]  /*4200*/  @P0 LDG.E.U8 R205, desc[UR26][R202.64] ;  /* 0x0000001acacd0981 */ /* 0x0000a8000c1e1100 */
        /* <DEDUP_REMOVED lines=8> */
[----:B------:R0:W-:Y:S01]  /*4290*/  STS.U8 [R67+UR13+0xe00], R212 ;  /* 0x000e00d443007988 */ /* 0x0001e2000800000d */
[----:B-1----:R-:W-:-:S03]  /*42a0*/  LOP3.LUT R198, R67, 0x10, RZ, 0x3c, !PT ;  /* 0x0000001043c67812 */ /* 0x002fc600078e3cff */
[----:B------:R1:W2:Y:S01]  /*42b0*/  @P0 LDG.E.U8 R214, desc[UR26][R202.64] ;  /* 0x0000001acad60981 */ /* 0x0002a2000c1e1100 */
[----:B0-----:R-:W-:Y:S01]  /*42c0*/  PRMT R212, RZ, 0x7610, R212 ;  /* 0x00007610ffd47816 */ /* 0x001fe200000000d4 */
[----:B-1----:R-:W-:Y:S02]  /*42d0*/  @P0 IMAD.MOV.U32 R202, RZ, RZ, R176 ;  /* 0x000000ffffca0224 */ /* 0x002fe400078e00b0 */
[----:B------:R-:W-:Y:S01]  /*42e0*/  @P0 IMAD.MOV.U32 R203, RZ, RZ, R179 ;  /* 0x000000ffffcb0224 */ /* 0x000fe200078e00b3 */
[----:B------:R0:W-:Y:S04]  /*42f0*/  STS.U8 [R198+UR13+0x80], R210 ;  /* 0x000080d2c6007988 */ /* 0x0001e8000800000d */
[----:B------:R1:W2:Y:S01]  /*4300*/  @P0 LDG.E.U8 R212, desc[UR26][R202.64] ;  /* 0x0000001acad40981 */ /* 0x0002a2000c1e1100 */
[----:B0-----:R-:W-:Y:S01]  /*4310*/  PRMT R210, RZ, 0x7610, R210 ;  /* 0x00007610ffd27816 */ /* 0x001fe200000000d2 */
[----:B-1----:R-:W-:-:S02]  /*4320*/  @P0 IMAD.MOV.U32 R202, RZ, RZ, R180 ;  /* 0x000000ffffca0224 */ /* 0x002fc400078e00b4 */
[----:B------:R-:W-:Y:S01]  /*4330*/  @P0 IMAD.MOV.U32 R203, RZ, RZ, R183 ;  /* 0x000000ffffcb0224 */ /* 0x000fe200078e00b7 */
[----:B------:R0:W-:Y:S04]  /*4340*/  STS.U8 [R198+UR13+0x280], R208 ;  /* 0x000280d0c6007988 */ /* 0x0001e8000800000d */
        /* <DEDUP_REMOVED lines=9> */
[----:B------:R0:W-:Y:S01]  /*43e0*/  STS.U8 [R198+UR13+0x680], R248 ;  /* 0x000680f8c6007988 */ /* 0x0001e2000800000d */
[----:B------:R-:W-:-:S03]  /*43f0*/  PRMT R226, RZ, 0x7610, R226 ;  /* 0x00007610ffe27816 */ /* 0x000fc600000000e2 */
[----:B------:R1:W2:Y:S01]  /*4400*/  @P0 LDG.E.U8 R206, desc[UR26][R202.64] ;  /* 0x0000001acace0981 */ /* 0x0002a2000c1e1100 */
[----:B------:R-:W-:Y:S02]  /*4410*/  PRMT R224, RZ, 0x7610, R224 ;  /* 0x00007610ffe07816 */ /* 0x000fe400000000e0 */
[----:B------:R-:W-:Y:S02]  /*4420*/  PRMT R222, RZ, 0x7610, R222 ;  /* 0x00007610ffde7816 */ /* 0x000fe400000000de */
[----:B------:R-:W-:Y:S02]  /*4430*/  PRMT R220, RZ, 0x7610, R220 ;  /* 0x00007610ffdc7816 */ /* 0x000fe400000000dc */
[----:B------:R-:W-:Y:S01]  /*4440*/  PRMT R218, RZ, 0x7610, R218 ;  /* 0x00007610ffda7816 */ /* 0x000fe200000000da */
[----:B------:R1:W-:Y:S01]  /*4450*/  STS.U8 [R198+UR13+0xa80], R252 ;  /* 0x000a80fcc6007988 */ /* 0x0003e2000800000d */
[----:B0-----:R-:W-:Y:S01]  /*4460*/  PRMT R248, RZ, 0x7610, R248 ;  /* 0x00007610fff87816 */ /* 0x001fe200000000f8 */
[----:B-1----:R-:W-:-:S02]  /*4470*/  @P0 IMAD.MOV.U32 R202, RZ, RZ, R192 ;  /* 0x000000ffffca0224 */ /* 0x002fc400078e00c0 */
[----:B------:R-:W-:Y:S01]  /*4480*/  @P0 IMAD.MOV.U32 R203, RZ, RZ, R195 ;  /* 0x000000ffffcb0224 */ /* 0x000fe200078e00c3 */
[----:B------:R-:W-:Y:S01]  /*4490*/  PRMT R235, RZ, 0x7610, R235 ;  /* 0x00007610ffeb7816 */ /* 0x000fe200000000eb */
[----:B------:R-:W2:Y:S01]  /*44a0*/  @P0 LDG.E.U8 R226, desc[UR26][R68.64] ;  /* 0x0000001a44e20981 */ /* 0x000ea2000c1e1100 */
[----:B------:R-:W-:-:S03]  /*44b0*/  PRMT R233, RZ, 0x7610, R233 ;  /* 0x00007610ffe97816 */ /* 0x000fc600000000e9 */
[----:B------:R0:W4:Y:S01]  /*44c0*/  @P0 LDG.E.U8 R248, desc[UR26][R202.64] ;  /* 0x0000001acaf80981 */ /* 0x000122000c1e1100 */
[----:B------:R-:W-:-:S03]  /*44d0*/  PRMT R252, RZ, 0x7610, R252 ;  /* 0x00007610fffc7816 */ /* 0x000fc600000000fc */
[----:B------:R-:W4:Y:S04]  /*44e0*/  @P0 LDG.E.U8 R224, desc[UR26][R76.64] ;  /* 0x0000001a4ce00981 */ /* 0x000f28000c1e1100 */
[----:B------:R-:W5:Y:S01]  /*44f0*/  @P0 LDG.E.U8 R222, desc[UR26][R84.64] ;  /* 0x0000001a54de0981 */ /* 0x000f62000c1e1100 */
[----:B0-----:R-:W-:Y:S02]  /*4500*/  @P0 IMAD.MOV.U32 R202, RZ, RZ, R196 ;  /* 0x000000ffffca0224 */ /* 0x001fe400078e00c4 */
[----:B------:R-:W-:Y:S01]  /*4510*/  @P0 IMAD.MOV.U32 R203, RZ, RZ, R199 ;  /* 0x000000ffffcb0224 */ /* 0x000fe200078e00c7 */
[----:B------:R-:W5:Y:S04]  /*4520*/  @P0 LDG.E.U8 R220, desc[UR26][R92.64] ;  /* 0x0000001a5cdc0981 */ /* 0x000f68000c1e1100 */
[----:B------:R-:W5:Y:S04]  /*4530*/  @P0 LDG.E.U8 R218, desc[UR26][R100.64] ;  /* 0x0000001a64da0981 */ /* 0x000f68000c1e1100 */
[----:B------:R-:W5:Y:S04]  /*4540*/  @P0 LDG.E.U8 R235, desc[UR26][R108.64] ;  /* 0x0000001a6ceb0981 */ /* 0x000f68000c1e1100 */
[----:B------:R-:W5:Y:S04]  /*4550*/  @P0 LDG.E.U8 R233, desc[UR26][R114.64] ;  /* 0x0000001a72e90981 */ /* 0x000f68000c1e1100 */
[----:B------:R-:W5:Y:S04]  /*4560*/  @P0 LDG.E.U8 R252, desc[UR26][R202.64] ;  /* 0x0000001acafc0981 */ /* 0x000f68000c1e1100 */
[----:B------:R0:W-:Y:S04]  /*4570*/  STS.U8 [R198+UR13+0x880], R200 ;  /* 0x000880c8c6007988 */ /* 0x0001e8000800000d */
[----:B------:R-:W-:Y:S01]  /*4580*/  STS.U8 [R198+UR13+0xc80], R250 ;  /* 0x000c80fac6007988 */ /* 0x000fe2000800000d */
[----:B0-----:R-:W-:-:S03]  /*4590*/  LOP3.LUT R200, R67, 0x20, RZ, 0x3c, !PT ;  /* 0x0000002043c87812 */ /* 0x001fc600078e3cff */
[----:B------:R-:W-:Y:S04]  /*45a0*/  STS.U8 [R198+UR13+0xe80], R251 ;  /* 0x000e80fbc6007988 */ /* 0x000fe8000800000d */
[----:B------:R0:W-:Y:S04]  /*45b0*/  STS.U8 [R200+UR13+0x100], R201 ;  /* 0x000100c9c8007988 */ /* 0x0001e8000800000d */
[----:B------:R1:W-:Y:S01]  /*45c0*/  STS.U8 [R200+UR13+0x300], R237 ;  /* 0x000300edc8007988 */ /* 0x0003e2000800000d */
[----:B0-----:R-:W-:-:S03]  /*45d0*/  LOP3.LUT R201, R67, 0x30, RZ, 0x3c, !PT ;  /* 0x0000003043c97812 */ /* 0x001fc600078e3cff */
[----:B------:R1:W-:Y:S04]  /*45e0*/  STS.U8 [R200+UR13+0x500], R239 ;  /* 0x000500efc8007988 */ /* 0x0003e8000800000d */
        /* <DEDUP_REMOVED lines=12> */
[----:B---3--:R1:W-:Y:S04]  /*46b0*/  STS.U8 [R201+UR13+0xd80], R234 ;  /* 0x000d80eac9007988 */ /* 0x0083e8000800000d */
[----:B------:R1:W-:Y:S04]  /*46c0*/  STS.U8 [R67+UR13+0x1000], R232 ;  /* 0x001000e843007988 */ /* 0x0003e8000800000d */
[----:B------:R1:W-:Y:S04]  /*46d0*/  STS.U8 [R67+UR13+0x1200], R230 ;  /* 0x001200e643007988 */ /* 0x0003e8000800000d */
[----:B------:R1:W-:Y:S01]  /*46e0*/  STS.U8 [R67+UR13+0x1400], R228 ;  /* 0x001400e443007988 */ /* 0x0003e2000800000d */
[----:B------:R-:W-:-:S04]  /*46f0*/  UISETP.NE.U32.AND UP1, UPT, UR7, URZ, UPT ;  /* 0x000000ff0700728c */ /* 0x000fc8000bf25070 */
[----:B------:R-:W-:Y:S02]  /*4700*/  UISETP.LT.OR UP2, UPT, UR31, 0x40, UP1 ;  /* 0x000000401f00788c */ /* 0x000fe40008f41670 */
[----:B------:R-:W-:Y:S01]  /*4710*/  UISETP.GE.AND UP3, UPT, UR31, 0x80, UPT ;  /* 0x000000801f00788c */ /* 0x000fe2000bf66270 */
[----:B--2---:R1:W-:Y:S04]  /*4720*/  STS.U8 [R67+UR13+0x1600], R226 ;  /* 0x001600e243007988 */ /* 0x0043e8000800000d */
[----:B----4-:R1:W-:Y:S04]  /*4730*/  STS.U8 [R67+UR13+0x1800], R224 ;  /* 0x001800e043007988 */ /* 0x0103e8000800000d */
[----:B-----5:R1:W-:Y:S04]  /*4740*/  STS.U8 [R67+UR13+0x1a00], R222 ;  /* 0x001a00de43007988 */ /* 0x0203e8000800000d */
        /* <DEDUP_REMOVED lines=25> */
[----:B------:R1:W-:Y:S01]  /*48e0*/  STS.U8 [R201+UR13+0x1f80], R252 ;  /* 0x001f80fcc9007988 */ /* 0x0003e2000800000d */
[----:B------:R0:W-:Y:S06]  /*48f0*/  MEMBAR.ALL.CTA ;  /* 0x0000000000007992 */ /* 0x0001ec0000008000 */
[----:B0-----:R-:W0:Y:S02]  /*4900*/  FENCE.VIEW.ASYNC.S ;  /* 0x00000000000073c6 */ /* 0x001e240000000000 */
[----:B0-----:R-:W-:Y:S06]  /*4910*/  BAR.SYNC.DEFER_BLOCKING 0x0 ;  /* 0x0000000000007b1d */ /* 0x001fec0000010000 */
[----:B------:R-:W-:Y:S05]  /*4920*/  BRA.U UP2, `(.L_x_6) ;  /* 0x0000000102687547 */ /* 0x000fea000b800000 */
[----:B------:R-:W-:Y:S02]  /*4930*/  UIADD3 UR4, UPT, UPT, UR13, 0x1000, URZ ;  /* 0x000010000d047890 */ /* 0x000fe4000fffe0ff */
[----:B------:R-:W-:Y:S02]  /*4940*/  USHF.R.U32.HI UR6, URZ, 0x4, UR13 ;  /* 0x00000004ff067899 */ /* 0x000fe4000801160d */
[----:B------:R-:W-:Y:S02]  /*4950*/  USHF.R.U32.HI UR4, URZ, 0x4, UR4 ;  /* 0x00000004ff047899 */ /* 0x000fe40008011604 */
[----:B------:R-:W-:Y:S02]  /*4960*/  USGXT.U32 UR6, UR6, 0xe ;  /* 0x0000000e0606789a */ /* 0x000fe40008000000 */
[----:B------:R-:W-:Y:S01]  /*4970*/  USGXT.U32 UR8, UR4, 0xe ;  /* 0x0000000e0408789a */ /* 0x000fe20008000000 */
[----:B------:R-:W-:Y:S01]  /*4980*/  UMOV UR10, 0xffffff80 ;  /* 0xffffff80000a7882 */ /* 0x000fe20000000000 */
[----:B------:R-:W-:Y:S01]  /*4990*/  UMOV UR11, 0x7fffbfdf ;  /* 0x7fffbfdf000b7882 */ /* 0x000fe20000000000 */
[----:B------:R-:W-:Y:S01]  /*49a0*/  UMOV UR16, 0xfffffffe ;  /* 0xfffffffe00107882 */ /* 0x000fe20000000000 */
[----:B------:R-:W-:Y:S01]  /*49b0*/  UMOV UR17, 0x7fffbfdf ;  /* 0x7fffbfdf00117882 */ /* 0x000fe20000000000 */
[----:B------:R-:W-:Y:S01]  /*49c0*/  UMOV UR7, URZ ;  /* 0x000000ff00077c82 */ /* 0x000fe20008000000 */
[----:B------:R-:W-:Y:S01]  /*49d0*/  UMOV UR9, URZ ;  /* 0x000000ff00097c82 */ /* 0x000fe20008000000 */
[----:B------:R-:W-:-:S02]  /*49e0*/  UIADD3.64 UR10, UPT, UPT, UR6, -UR10, URZ ;  /* 0x8000000a060a7297 */ /* 0x000fc4000fffe0ff */
[----:B------:R-:W-:Y:S01]  /*49f0*/  UIADD3.64 UR16, UPT, UPT, UR8, -UR16, URZ ;  /* 0x8000001008107297 */ /* 0x000fe2000fffe0ff */
[----:B------:R-:W-:Y:S01]  /*4a00*/  UMOV UR18, 0x0 ;  /* 0x0000000000127882 */ /* 0x000fe20000000000 */
[----:B------:R-:W-:Y:S01]  /*4a10*/  UMOV UR19, 0x4108490 ;  /* 0x0410849000137882 */ /* 0x000fe20000000000 */
[----:B------:R-:W-:Y:S01]  /*4a20*/  UMOV UR4, UR15 ;  /* 0x0000000f00047c82 */ /* 0x000fe20008000000 */
[----:B------:R-:W-:Y:S01]  /*4a30*/  UMOV UR5, URZ ;  /* 0x000000ff00057c82 */ /* 0x000fe20008000000 */
[----:B------:R-:W-:Y:S01]  /*4a40*/  UMOV UR7, 0x80004020 ;  /* 0x8000402000077882 */ /* 0x000fe20000000000 */
[----:B------:R-:W-:Y:S01]  /*4a50*/  UMOV UR9, 0x80004020 ;  /* 0x8000402000097882 */ /* 0x000fe20000000000 */
[----:B------:R-:W-:Y:S01]  /*4a60*/  UMOV UR20, 0x0 ;  /* 0x0000000000147882 */ /* 0x000fe20000000000 */
[----:B------:R-:W-:Y:S01]  /*4a70*/  UMOV UR21, 0x4108490 ;  /* 0x0410849000157882 */ /* 0x000fe20000000000 */
[----:B------:R-:W-:Y:S01]  /*4a80*/  UMOV UR4, UR4 ;  /* 0x0000000400047c82 */ /* 0x000fe20008000000 */
[----:B------:R0:W-:Y:S01]  /*4a90*/  UTCQMMA gdesc[UR6], gdesc[UR8], tmem[UR12], tmem[UR18], idesc[UR19], !UPT ;  /* 0x00ff1208060075ea */ /* 0x0001e2000f80030c */
[----:B------:R0:W-:Y:S01]  /*4aa0*/  UTCQMMA gdesc[UR10], gdesc[UR16], tmem[UR12], tmem[UR20], idesc[UR21], UPT ;  /* 0x00ff14100a0075ea */ /* 0x0001e2000b80030c */
[----:B------:R0:W-:Y:S01]  /*4ab0*/  UTCBAR [UR4], URZ ;  /* 0x000000ff040073e9 */ /* 0x0001e200080000ff */
[----:B------:R-:W-:Y:S01]  /*4ac0*/  NOP ;  /* 0x0000000000007918 */ /* 0x000fe20000000000 */
.L_x_6:
[----:B0-----:R-:W-:Y:S01]  /*4ad0*/  UMOV UR4, URZ ;  /* 0x000000ff00047c82 */ /* 0x001fe20008000000 */
[----:B------:R-:W-:Y:S05]  /*4ae0*/  BRA.U !UP3, `(.L_x_7) ;  /* 0x0000001d0bac7547 */ /* 0x000fea000b800000 */
[----:B------:R-:W-:Y:S01]  /*4af0*/  USHF.R.S32.HI UR4, URZ, 0x1f, UR31 ;  /* 0x0000001fff047899 */ /* 0x000fe2000801141f */
[----:B------:R-:W-:Y:S01]  /*4b00*/  IMAD.SHL.U32 R203, R126, 0x40, RZ ;  /* 0x000000407ecb7824 */ /* 0x000fe200078e00ff */
[----:B------:R-:W-:Y:S01]  /*4b10*/  UIADD3 UR5, UPT, UPT, UR13, 0x2000, URZ ;  /* 0x000020000d057890 */ /* 0x000fe2000fffe0ff */
[----:B-1----:R-:W-:Y:S01]  /*4b20*/  IMAD.SHL.U32 R205, R127, 0x40, RZ ;  /* 0x000000407fcd7824 */ /* 0x002fe200078e00ff */
[----:B------:R-:W-:Y:S01]  /*4b30*/  ULEA.HI UR4, UR4, UR31, URZ, 0x6 ;  /* 0x0000001f04047291 */ /* 0x000fe2000f8f30ff */
[----:B------:R-:W-:Y:S01]  /*4b40*/  IMAD.MOV.U32 R126, RZ, RZ, RZ ;  /* 0x000000ffff7e7224 */ /* 0x000fe200078e00ff */
[----:B------:R-:W-:Y:S01]  /*4b50*/  UIADD3 UR6, UPT, UPT, UR13, 0x3000, URZ ;  /* 0x000030000d067890 */ /* 0x000fe2000fffe0ff */
[----:B------:R-:W-:Y:S01]  /*4b60*/  SHF.R.S32.HI R202, RZ, 0x1f, R203 ;  /* 0x0000001fffca7819 */ /* 0x000fe200000114cb */
[----:B------:R-:W-:Y:S01]  /*4b70*/  USHF.R.S32.HI UR4, URZ, 0x6, UR4 ;  /* 0x00000006ff047899 */ /* 0x000fe20008011404 */
[----:B------:R-:W-:Y:S01]  /*4b80*/  SHF.R.S32.HI R204, RZ, 0x1f, R205 ;  /* 0x0000001fffcc7819 */ /* 0x000fe200000114cd */
[----:B------:R-:W-:-:S02]  /*4b90*/  USHF.R.U32.HI UR5, URZ, 0x4, UR5 ;  /* 0x00000004ff057899 */ /* 0x000fc40008011605 */
[----:B------:R-:W-:Y:S02]  /*4ba0*/  USHF.R.U32.HI UR8, URZ, 0x4, UR6 ;  /* 0x00000004ff087899 */ /* 0x000fe40008011606 */
[----:B------:R-:W-:Y:S02]  /*4bb0*/  UISETP.LT.AND UP2, UPT, UR4, 0x2, UPT ;  /* 0x000000020400788c */ /* 0x000fe4000bf41270 */
[----:B------:R-:W-:Y:S02]  /*4bc0*/  USGXT.U32 UR6, UR5, 0xe ;  /* 0x0000000e0506789a */ /* 0x000fe40008000000 */
[----:B------:R-:W-:Y:S02]  /*4bd0*/  USGXT.U32 UR8, UR8, 0xe ;  /* 0x0000000e0808789a */ /* 0x000fe40008000000 */
[----:B------:R-:W-:Y:S01]  /*4be0*/  USEL UR4, UR4, 0x2, !UP2 ;  /* 0x0000000204047887 */ /* 0x000fe2000d000000 */
[----:B------:R-:W-:Y:S01]  /*4bf0*/  UMOV UR16, 0xffffff80 ;  /* 0xffffff8000107882 */ /* 0x000fe20000000000 */
[----:B------:R-:W-:Y:S01]  /*4c00*/  UMOV UR17, 0x7fffbfdf ;  /* 0x7fffbfdf00117882 */ /* 0x000fe20000000000 */
[----:B------:R-:W-:Y:S01]  /*4c10*/  UMOV UR18, 0xfffffffe ;  /* 0xfffffffe00127882 */ /* 0x000fe20000000000 */
[----:B------:R-:W-:Y:S01]  /*4c20*/  UMOV UR19, 0x7fffbfdf ;  /* 0x7fffbfdf00137882 */ /* 0x000fe20000000000 */
[----:B------:R-:W-:Y:S01]  /*4c30*/  UMOV UR7, URZ ;  /* 0x000000ff00077c82 */ /* 0x000fe20008000000 */
[----:B------:R-:W-:Y:S01]  /*4c40*/  UMOV UR9, URZ ;  /* 0x000000ff00097c82 */ /* 0x000fe20008000000 */
[----:B------:R-:W-:-:S02]  /*4c50*/  UIADD3 UR29, UPT, UPT, UR29, -0x40, URZ ;  /* 0xffffffc01d1d7890 */ /* 0x000fc4000fffe0ff */
[----:B------:R-:W-:Y:S02]  /*4c60*/  UIADD3.64 UR16, UPT, UPT, UR6, -UR16, URZ ;  /* 0x8000001006107297 */ /* 0x000fe4000fffe0ff */
[----:B------:R-:W-:Y:S02]  /*4c70*/  UIADD3.64 UR18, UPT, UPT, UR8, -UR18, URZ ;  /* 0x8000001208127297 */ /* 0x000fe4000fffe0ff */
[----:B------:R-:W-:Y:S01]  /*4c80*/  UIADD3 UR28, UPT, UPT, UR4, -0x1, URZ ;  /* 0xffffffff041c7890 */ /* 0x000fe2000fffe0ff */
[----:B------:R-:W-:Y:S01]  /*4c90*/  UMOV UR30, 0x1 ;  /* 0x00000001001e7882 */ /* 0x000fe20000000000 */
[----:B------:R-:W-:-:S10]  /*4ca0*/  UMOV UR5, URZ ;  /* 0x000000ff00057c82 */ /* 0x000fd40008000000 */
.L_x_10:
[C---:B------:R-:W-:Y:S01]  /*4cb0*/  IADD3 R100, P2, PT, R205.reuse, R100, RZ ;  /* 0x00000064cd647210 */ /* 0x040fe20007f5e0ff */
[----:B------:R-:W-:Y:S01]  /*4cc0*/  IMAD.U32 R126, R126, -0x80000000, RZ ;  /* 0x800000007e7e7824 */ /* 0x000fe200078e00ff */
[C---:B------:R-:W-:Y:S02]  /*4cd0*/  IADD3 R164, P1, PT, R205.reuse, R164, RZ ;  /* 0x000000a4cda47210 */ /* 0x040fe40007f3e0ff */
[C---:B------:R-:W-:Y:S01]  /*4ce0*/  IADD3 R196, P6, PT, R205.reuse, R196, RZ ;  /* 0x000000c4cdc47210 */ /* 0x040fe20007fde0ff */
[C---:B------:R-:W-:Y:S01]  /*4cf0*/  IMAD.X R101, R204.reuse, 0x1, R101, P2 ;  /* 0x00000001cc657824 */ /* 0x040fe200010e0665 */
        /* <DEDUP_REMOVED lines=22> */
[----:B------:R-:W-:Y:S01]  /*4e60*/  IADD3 R84, P5, PT, R205, R84, RZ ;  /* 0x00000054cd547210 */ /* 0x000fe20007fbe0ff */
[C---:B------:R-:W-:Y:S01]  /*4e70*/  IMAD.X R9, R204.reuse, 0x1, R9, P2 ;  /* 0x00000001cc097824 */ /* 0x040fe200010e0609 */
[----:B------:R-:W-:Y:S01]  /*4e80*/  IADD3 R128, P2, PT, R203, R128, RZ ;  /* 0x00000080cb807210 */ /* 0x000fe20007f5e0ff */
[C---:B------:R-:W-:Y:S01]  /*4e90*/  IMAD.X R163, R204.reuse, 0x1, R163, P3 ;  /* 0x00000001cca37824 */ /* 0x040fe200018e06a3 */
[C---:B------:R-:W-:Y:S01]  /*4ea0*/  IADD3 R152, P1, PT, R205.reuse, R152, RZ ;  /* 0x00000098cd987210 */ /* 0x040fe20007f3e0ff */
[----:B------:R-:W-:Y:S01]  /*4eb0*/  IMAD.X R85, R204, 0x1, R85, P5 ;  /* 0x00000001cc557824 */ /* 0x000fe200028e0655 */
[----:B------:R-:W-:Y:S01]  /*4ec0*/  IADD3 R184, P6, PT, R205, R184, RZ ;  /* 0x000000b8cdb87210 */ /* 0x000fe20007fde0ff */
[----:B------:R-:W-:Y:S01]  /*4ed0*/  IMAD.X R133, R202, 0x1, R133, P2 ;  /* 0x00000001ca857824 */ /* 0x000fe200010e0685 */
        /* <DEDUP_REMOVED lines=10> */
[C---:B------:R-:W-:Y:S01]  /*4f80*/  IADD3 R176, P1, PT, R205.reuse, R176, RZ ;  /* 0x000000b0cdb07210 */ /* 0x040fe20007f3e0ff */
[----:B------:R-:W-:Y:S01]  /*4f90*/  IMAD.X R121, R202, 0x1, R121, P2 ;  /* 0x00000001ca797824 */ /* 0x000fe200010e0679 */
        /* <DEDUP_REMOVED lines=14> */
[----:B0-----:R-:W0:Y:S01]  /*5080*/  SYNCS.PHASECHK.TRANS64.TRYWAIT P2, [UR15], R126 ;  /* 0x0000007eff0075a7 */ /* 0x001e22000804110f */
        /* <DEDUP_REMOVED lines=10> */
[C---:B------:R-:W-:Y:S01]  /*5130*/  IADD3 R98, P3, PT, R203.reuse, R98, RZ ;  /* 0x00000062cb627210 */ /* 0x040fe20007f7e0ff */
[C---:B------:R-:W-:Y:S01]  /*5140*/  IMAD.X R109, R204.reuse, 0x1, R109, P6 ;  /* 0x00000001cc6d7824 */ /* 0x040fe200030e066d */
        /* <DEDUP_REMOVED lines=54> */
[----:B------:R-:W-:Y:S01]  /*54b0*/  ISETP.GE.AND P6, PT, R5, UR29, PT ;  /* 0x0000001d05007c0c */ /* 0x000fe2000bfc6270 */
[----:B------:R-:W-:Y:S01]  /*54c0*/  IMAD.X R71, R202, 0x1, R71, P5 ;  /* 0x00000001ca477824 */ /* 0x000fe200028e0647 */
[----:B------:R-:W-:Y:S01]  /*54d0*/  ISETP.GE.AND P0, PT, R12, UR29, PT ;  /* 0x0000001d0c007c0c */ /* 0x000fe2000bf06270 */
[----:B------:R-:W-:Y:S01]  /*54e0*/  IMAD.X R15, R202, 0x1, R15, P1 ;  /* 0x00000001ca0f7824 */ /* 0x000fe200008e060f */
[----:B------:R-:W-:Y:S01]  /*54f0*/  PRMT R229, RZ, 0x7610, R229 ;  /* 0x00007610ffe57816 */ /* 0x000fe200000000e5 */
[----:B0-----:R-:W-:Y:S10]  /*5500*/  @!P2 BRA `(.L_x_8) ;  /* 0x0000002800bca947 */ /* 0x001ff40003800000 */
.L_x_16:
[----:B------:R-:W-:Y:S01]  /*5510*/  ISETP.GE.AND P1, PT, R13, UR29, PT ;  /* 0x0000001d0d007c0c */ /* 0x000fe2000bf26270 */
[----:B------:R-:W2:Y:S01]  /*5520*/  @!P6 LDG.E.U8 R229, desc[UR26][R14.64] ;  /* 0x0000001a0ee5e981 */ /* 0x000ea2000c1e1100 */
[----:B------:R-:W-:Y:S02]  /*5530*/  PRMT R231, RZ, 0x7610, R231 ;  /* 0x00007610ffe77816 */ /* 0x000fe400000000e7 */
[----:B------:R-:W-:Y:S02]  /*5540*/  ISETP.GE.AND P2, PT, R21, UR29, PT ;  /* 0x0000001d15007c0c */ /* 0x000fe4000bf46270 */
[----:B------:R-:W-:Y:S02]  /*5550*/  PRMT R233, RZ, 0x7610, R233 ;  /* 0x00007610ffe97816 */ /* 0x000fe400000000e9 */
[----:B------:R-:W3:Y:S01]  /*5560*/  @!P0 LDG.E.U8 R231, desc[UR26][R16.64] ;  /* 0x0000001a10e78981 */ /* 0x000ee2000c1e1100 */
[----:B------:R-:W-:Y:S02]  /*5570*/  ISETP.GE.AND P0, PT, R20, UR29, PT ;  /* 0x0000001d14007c0c */ /* 0x000fe4000bf06270 */
[----:B------:R-:W-:-:S02]  /*5580*/  PRMT R235, RZ, 0x7610, R235 ;  /* 0x00007610ffeb7816 */ /* 0x000fc400000000eb */
[----:B------:R-:W4:Y:S01]  /*5590*/  @!P1 LDG.E.U8 R233, desc[UR26][R18.64] ;  /* 0x0000001a12e99981 */ /* 0x000f22000c1e1100 */
[----:B------:R-:W-:Y:S02]  /*55a0*/  ISETP.GE.AND P1, PT, R25, UR29, PT ;  /* 0x0000001d19007c0c */ /* 0x000fe4000bf26270 */
[----:B------:R-:W-:Y:S01]  /*55b0*/  PRMT R237, RZ, 0x7610, R237 ;  /* 0x00007610ffed7816 */ /* 0x000fe200000000ed */
[----:B------:R-:W-:Y:S02]  /*55c0*/  @!P2 IMAD.MOV.U32 R126, RZ, RZ, R24 ;  /* 0x000000ffff7ea224 */ /* 0x000fe400078e0018 */
[----:B------:R-:W-:-:S03]  /*55d0*/  @!P2 IMAD.MOV.U32 R127, RZ, RZ, R27 ;  /* 0x000000ffff7fa224 */ /* 0x000fc600078e001b */
[----:B------:R-:W5:Y:S01]  /*55e0*/  @!P0 LDG.E.U8 R235, desc[UR26][R22.64] ;  /* 0x0000001a16eb8981 */ /* 0x000f62000c1e1100 */
[----:B------:R-:W-:-:S03]  /*55f0*/  PRMT R239, RZ, 0x7610, R239 ;  /* 0x00007610ffef7816 */ /* 0x000fc600000000ef */
[----:B------:R0:W2:Y:S01]  /*5600*/  @!P2 LDG.E.U8 R237, desc[UR26][R126.64] ;  /* 0x0000001a7eeda981 */ /* 0x0000a2000c1e1100 */
[----:B------:R-:W-:Y:S02]  /*5610*/  ISETP.GE.AND P2, PT, R28, UR29, PT ;  /* 0x0000001d1c007c0c */ /* 0x000fe4000bf46270 */
[----:B------:R-:W-:Y:S02]  /*5620*/  ISETP.GE.AND P3, PT, R32, UR29, PT ;  /* 0x0000001d20007c0c */ /* 0x000fe4000bf66270 */
[----:B------:R-:W-:Y:S01]  /*5630*/  PRMT R241, RZ, 0x7610, R241 ;  /* 0x00007610fff17816 */ /* 0x000fe200000000f1 */
[----:B0-----:R-:W-:Y:S02]  /*5640*/  @!P1 IMAD.MOV.U32 R126, RZ, RZ, R26 ;  /* 0x000000ffff7e9224 */ /* 0x001fe400078e001a */
[----:B------:R-:W-:Y:S01]  /*5650*/  @!P1 IMAD.MOV.U32 R127, RZ, RZ, R29 ;  /* 0x000000ffff7f9224 */ /* 0x000fe200078e001d */
[----:B------:R-:W-:-:S05]  /*5660*/  ISETP.GE.AND P0, PT, R33, UR29, PT ;  /* 0x0000001d21007c0c */ /* 0x000fca000bf06270 */
[----:B------:R-:W2:Y:S04]  /*5670*/  @!P2 LDG.E.U8 R241, desc[UR26][R30.64] ;  /* 0x0000001a1ef1a981 */ /* 0x000ea8000c1e1100 */
[----:B------:R0:W2:Y:S01]  /*5680*/  @!P1 LDG.E.U8 R239, desc[UR26][R126.64] ;  /* 0x0000001a7eef9981 */ /* 0x0000a2000c1e1100 */
[----:B------:R-:W-:Y:S02]  /*5690*/  PRMT R243, RZ, 0x7610, R243 ;  /* 0x00007610fff37816 */ /* 0x000fe400000000f3 */
[----:B------:R-:W-:Y:S02]  /*56a0*/  ISETP.GE.AND P1, PT, R72, UR29, PT ;  /* 0x0000001d48007c0c */ /* 0x000fe4000bf26270 */
[----:B------:R-:W-:Y:S02]  /*56b0*/  PRMT R245, RZ, 0x7610, R245 ;  /* 0x00007610fff57816 */ /* 0x000fe400000000f5 */
[----:B------:R-:W2:Y:S01]  /*56c0*/  @!P3 LDG.E.U8 R243, desc[UR26][R34.64] ;  /* 0x0000001a22f3b981 */ /* 0x000ea2000c1e1100 */
[----:B------:R-:W-:-:S03]  /*56d0*/  PRMT R238, RZ, 0x7610, R238 ;  /* 0x00007610ffee7816 */ /* 0x000fc600000000ee */
[----:B------:R-:W2:Y:S01]  /*56e0*/  @!P0 LDG.E.U8 R245, desc[UR26][R70.64] ;  /* 0x0000001a46f58981 */ /* 0x000ea2000c1e1100 */
[----:B------:R-:W-:Y:S02]  /*56f0*/  ISETP.GE.AND P0, PT, R73, UR29, PT ;  /* 0x0000001d49007c0c */ /* 0x000fe4000bf06270 */
[----:B------:R-:W-:Y:S02]  /*5700*/  PRMT R240, RZ, 0x7610, R240 ;  /* 0x00007610fff07816 */ /* 0x000fe400000000f0 */
[----:B------:R-:W2:Y:S01]  /*5710*/  @!P1 LDG.E.U8 R238, desc[UR26][R74.64] ;  /* 0x0000001a4aee9981 */ /* 0x000ea2000c1e1100 */
[----:B------:R-:W-:Y:S02]  /*5720*/  ISETP.GE.AND P1, PT, R80, UR29, PT ;  /* 0x0000001d50007c0c */ /* 0x000fe4000bf26270 */
[----:B------:R-:W-:Y:S02]  /*5730*/  ISETP.GE.AND P2, PT, R81, UR29, PT ;  /* 0x0000001d51007c0c */ /* 0x000fe4000bf46270 */
[----:B------:R-:W-:-:S04]  /*5740*/  PRMT R242, RZ, 0x7610, R242 ;  /* 0x00007610fff27816 */ /* 0x000fc800000000f2 */
[----:B------:R-:W2:Y:S01]  /*5750*/  @!P0 LDG.E.U8 R240, desc[UR26][R78.64] ;  /* 0x0000001a4ef08981 */ /* 0x000ea2000c1e1100 */
[----:B------:R-:W-:Y:S02]  /*5760*/  ISETP.GE.AND P0, PT, R88, UR29, PT ;  /* 0x0000001d58007c0c */ /* 0x000fe4000bf06270 */
[----:B------:R-:W-:Y:S02]  /*5770*/  PRMT R244, RZ, 0x7610, R244 ;  /* 0x00007610fff47816 */ /* 0x000fe400000000f4 */
[----:B------:R-:W2:Y:S01]  /*5780*/  @!P1 LDG.E.U8 R242, desc[UR26][R82.64] ;  /* 0x0000001a52f29981 */ /* 0x000ea2000c1e1100 */
[----:B------:R-:W-:Y:S02]  /*5790*/  ISETP.GE.AND P1, PT, R89, UR29, PT ;  /* 0x0000001d59007c0c */ /* 0x000fe4000bf26270 */
[----:B------:R-:W-:Y:S01]  /*57a0*/  PRMT R246, RZ, 0x7610, R246 ;  /* 0x00007610fff67816 */ /* 0x000fe200000000f6 */
[----:B------:R-:W2:Y:S01]  /*57b0*/  @!P2 LDG.E.U8 R244, desc[UR26][R86.64] ;  /* 0x0000001a56f4a981 */ /* 0x000ea2000c1e1100 */
[----:B------:R-:W-:-:S02]  /*57c0*/  ISETP.GE.AND P2, PT, R96, UR29, PT ;  /* 0x0000001d60007c0c */ /* 0x000fc4000bf46270 */
[----:B------:R-:W-:Y:S02]  /*57d0*/  PRMT R248, RZ, 0x7610, R248 ;  /* 0x00007610fff87816 */ /* 0x000fe400000000f8 */
[----:B------:R-:W2:Y:S01]  /*57e0*/  @!P0 LDG.E.U8 R246, desc[UR26][R90.64] ;  /* 0x0000001a5af68981 */ /* 0x000ea2000c1e1100 */
[----:B------:R-:W-:Y:S02]  /*57f0*/  ISETP.GE.AND P0, PT, R97, UR29, PT ;  /* 0x0000001d61007c0c */ /* 0x000fe4000bf06270 */
[----:B------:R-:W-:Y:S02]  /*5800*/  PRMT R252, RZ, 0x7610, R252 ;  /* 0x00007610fffc7816 */ /* 0x000fe400000000fc */
[----:B------:R-:W2:Y:S01]  /*5810*/  @!P1 LDG.E.U8 R248, desc[UR26][R94.64] ;  /* 0x0000001a5ef89981 */ /* 0x000ea2000c1e1100 */
[----:B------:R-:W-:-:S03]  /*5820*/  PRMT R250, RZ, 0x7610, R250 ;  /* 0x00007610fffa7816 */ /* 0x000fc600000000fa */
[----:B------:R-:W2:Y:S05]  /*5830*/  @!P2 LDG.E.U8 R252, desc[UR26][R98.64] ;  /* 0x0000001a62fca981 */ /* 0x000eaa000c1e1100 */
[----:B------:R-:W2:Y:S01]  /*5840*/  @!P0 LDG.E.U8 R250, desc[UR26][R102.64] ;  /* 0x0000001a66fa8981 */ /* 0x000ea2000c1e1100 */
[----:B------:R-:W-:Y:S02]  /*5850*/  ISETP.GE.AND P1, PT, R104, UR29, PT ;  /* 0x0000001d68007c0c */ /* 0x000fe4000bf26270 */
[----:B------:R-:W-:-:S11]  /*5860*/  PRMT R251, RZ, 0x7610, R251 ;  /* 0x00007610fffb7816 */ /* 0x000fd600000000fb */
[----:B------:R-:W2:Y:S01]  /*5870*/  @!P1 LDG.E.U8 R251, desc[UR26][R106.64] ;  /* 0x0000001a6afb9981 */ /* 0x000ea2000c1e1100 */
[----:B------:R-:W-:Y:S02]  /*5880*/  ISETP.GE.AND P1, PT, R112, UR29, PT ;  /* 0x0000001d70007c0c */ /* 0x000fe4000bf26270 */
[----:B------:R-:W-:-:S11]  /*5890*/  PRMT R247, RZ, 0x7610, R247 ;  /* 0x00007610fff77816 */ /* 0x000fd600000000f7 */
[----:B0-----:R-:W-:Y:S02]  /*58a0*/  @!P1 IMAD.MOV.U32 R126, RZ, RZ, R116 ;  /* 0x000000ffff7e9224 */ /* 0x001fe400078e0074 */
[----:B------:R-:W-:-:S05]  /*58b0*/  @!P1 IMAD.MOV.U32 R127, RZ, RZ, R119 ;  /* 0x000000ffff7f9224 */ /* 0x000fca00078e0077 */
[----:B------:R0:W3:Y:S01]  /*58c0*/  @!P1 LDG.E.U8 R247, desc[UR26][R126.64] ;  /* 0x0000001a7ef79981 */ /* 0x0000e2000c1e1100 */
[----:B------:R-:W-:Y:S02]  /*58d0*/  ISETP.GE.AND P1, PT, R150, UR29, PT ;  /* 0x0000001d96007c0c */ /* 0x000fe4000bf26270 */
[----:B------:R-:W-:Y:S02]  /*58e0*/  ISETP.GE.AND P0, PT, R105, UR29, PT ;  /* 0x0000001d69007c0c */ /* 0x000fe4000bf06270 */
[----:B------:R-:W-:Y:S02]  /*58f0*/  ISETP.GE.AND P2, PT, R129, UR29, PT ;  /* 0x0000001d81007c0c */ /* 0x000fe4000bf46270 */
[----:B------:R-:W-:Y:S02]  /*5900*/  PRMT R249, RZ, 0x7610, R249 ;  /* 0x00007610fff97816 */ /* 0x000fe400000000f9 */
[----:B------:R-:W-:Y:S02]  /*5910*/  ISETP.GE.AND P3, PT, R156, UR29, PT ;  /* 0x0000001d9c007c0c */ /* 0x000fe4000bf66270 */
[----:B------:R-:W-:-:S03]  /*5920*/  PRMT R206, RZ, 0x7610, R206 ;  /* 0x00007610ffce7816 */ /* 0x000fc600000000ce */
[----:B0-----:R-:W-:Y:S02]  /*5930*/  @!P1 IMAD.MOV.U32 R126, RZ, RZ, R138 ;  /* 0x000000ffff7e9224 */ /* 0x001fe400078e008a */
[----:B------:R-:W-:Y:S01]  /*5940*/  @!P1 IMAD.MOV.U32 R127, RZ, RZ, R149 ;  /* 0x000000ffff7f9224 */ /* 0x000fe200078e0095 */
[----:B------:R-:W4:Y:S01]  /*5950*/  @!P0 LDG.E.U8 R249, desc[UR26][R110.64] ;  /* 0x0000001a6ef98981 */ /* 0x000f22000c1e1100 */
[----:B------:R-:W-:Y:S02]  /*5960*/  ISETP.GE.AND P0, PT, R135, UR29, PT ;  /* 0x0000001d87007c0c */ /* 0x000fe4000bf06270 */
[----:B------:R-:W-:Y:S01]  /*5970*/  PRMT R208, RZ, 0x7610, R208 ;  /* 0x00007610ffd07816 */ /* 0x000fe200000000d0 */
[----:B------:R0:W5:Y:S01]  /*5980*/  @!P1 LDG.E.U8 R206, desc[UR26][R126.64] ;  /* 0x0000001a7ece9981 */ /* 0x000162000c1e1100 */
[----:B------:R-:W-:Y:S02]  /*5990*/  ISETP.GE.AND P1, PT, R113, UR29, PT ;  /* 0x0000001d71007c0c */ /* 0x000fe4000bf26270 */
[----:B------:R-:W-:Y:S01]  /*59a0*/  PRMT R210, RZ, 0x7610, R210 ;  /* 0x00007610ffd27816 */ /* 0x000fe200000000d2 */
[----:B0-----:R-:W-:-:S02]  /*59b0*/  @!P2 IMAD.MOV.U32 R126, RZ, RZ, R130 ;  /* 0x000000ffff7ea224 */ /* 0x001fc400078e0082 */
[----:B------:R-:W-:-:S05]  /*59c0*/  @!P2 IMAD.MOV.U32 R127, RZ, RZ, R137 ;  /* 0x000000ffff7fa224 */ /* 0x000fca00078e0089 */
[----:B------:R0:W5:Y:S01]  /*59d0*/  @!P2 LDG.E.U8 R208, desc[UR26][R126.64] ;  /* 0x0000001a7ed0a981 */ /* 0x000162000c1e1100 */
[----:B------:R-:W-:Y:S02]  /*59e0*/  ISETP.GE.AND P2, PT, R160, UR29, PT ;  /* 0x0000001da0007c0c */ /* 0x000fe4000bf46270 */
[----:B------:R-:W-:Y:S01]  /*59f0*/  PRMT R212, RZ, 0x7610, R212 ;  /* 0x00007610ffd47816 */ /* 0x000fe200000000d4 */
[----:B0-----:R-:W-:Y:S02]  /*5a00*/  @!P3 IMAD.MOV.U32 R126, RZ, RZ, R140 ;  /* 0x000000ffff7eb224 */ /* 0x001fe400078e008c */
        /* <DEDUP_REMOVED lines=27> */
[----:B------:R-:W-:Y:S02]  /*5bc0*/  PRMT R218, RZ, 0x7610, R218 ;  /* 0x00007610ffda7816 */ /* 0x000fe400000000da */
[----:B------:R-:W-:Y:S01]  /*5bd0*/  ISETP.GE.AND P0, PT, R147, UR29, PT ;  /* 0x0000001d93007c0c */ /* 0x000fe2000bf06270 */
[----:B0-----:R-:W-:Y:S02]  /*5be0*/  @!P1 IMAD.MOV.U32 R126, RZ, RZ, R124 ;  /* 0x000000ffff7e9224 */ /* 0x001fe400078e007c */
[----:B------:R-:W-:-:S05]  /*5bf0*/  @!P1 IMAD.MOV.U32 R127, RZ, RZ, R131 ;  /* 0x000000ffff7f9224 */ /* 0x000fca00078e0083 */
[----:B------:R0:W5:Y:S01]  /*5c00*/  @!P1 LDG.E.U8 R211, desc[UR26][R126.64] ;  /* 0x0000001a7ed39981 */ /* 0x000162000c1e1100 */
[----:B------:R-:W-:Y:S01]  /*5c10*/  PRMT R213, RZ, 0x7610, R213 ;  /* 0x00007610ffd57816 */ /* 0x000fe200000000d5 */
[----:B0-----:R-:W-:Y:S02]  /*5c20*/  @!P5 IMAD.MOV.U32 R126, RZ, RZ, R146 ;  /* 0x000000ffff7ed224 */ /* 0x001fe400078e0092 */
[----:B------:R-:W-:-:S05]  /*5c30*/  @!P5 IMAD.MOV.U32 R127, RZ, RZ, R157 ;  /* 0x000000ffff7fd224 */ /* 0x000fca00078e009d */
[----:B------:R0:W5:Y:S01]  /*5c40*/  @!P5 LDG.E.U8 R218, desc[UR26][R126.64] ;  /* 0x0000001a7edad981 */ /* 0x000162000c1e1100 */
[----:B------:R-:W-:Y:S01]  /*5c50*/  PRMT R220, RZ, 0x7610, R220 ;  /* 0x00007610ffdc7816 */ /* 0x000fe200000000dc */
[----:B0-----:R-:W-:Y:S02]  /*5c60*/  @!P2 IMAD.MOV.U32 R126, RZ, RZ, R128 ;  /* 0x000000ffff7ea224 */ /* 0x001fe400078e0080 */
[----:B------:R-:W-:-:S05]  /*5c70*/  @!P2 IMAD.MOV.U32 R127, RZ, RZ, R133 ;  /* 0x000000ffff7fa224 */ /* 0x000fca00078e0085 */
[----:B------:R0:W5:Y:S02]  /*5c80*/  @!P2 LDG.E.U8 R213, desc[UR26][R126.64] ;  /* 0x0000001a7ed5a981 */ /* 0x000164000c1e1100 */
[----:B0-----:R-:W-:Y:S02]  /*5c90*/  @!P0 IMAD.MOV.U32 R126, RZ, RZ, R148 ;  /* 0x000000ffff7e8224 */ /* 0x001fe400078e0094 */
[----:B------:R-:W-:-:S05]  /*5ca0*/  @!P0 IMAD.MOV.U32 R127, RZ, RZ, R159 ;  /* 0x000000ffff7f8224 */ /* 0x000fca00078e009f */
[----:B------:R0:W5:Y:S01]  /*5cb0*/  @!P0 LDG.E.U8 R220, desc[UR26][R126.64] ;  /* 0x0000001a7edc8981 */ /* 0x000162000c1e1100 */
[----:B------:R-:W-:Y:S01]  /*5cc0*/  BAR.SYNC.DEFER_BLOCKING 0x0 ;  /* 0x0000000000007b1d */ /* 0x000fe20000010000 */
[----:B------:R-:W-:Y:S02]  /*5cd0*/  ISETP.GE.AND P1, PT, R4, UR29, PT ;  /* 0x0000001d04007c0c */ /* 0x000fe4000bf26270 */
[----:B------:R-:W-:Y:S02]  /*5ce0*/  PRMT R219, RZ, 0x7610, R219 ;  /* 0x00007610ffdb7816 */ /* 0x000fe400000000db */
[----:B------:R-:W-:-:S09]  /*5cf0*/  PRMT R221, RZ, 0x7610, R221 ;  /* 0x00007610ffdd7816 */ /* 0x000fd200000000dd */
[----:B0-----:R-:W-:Y:S02]  /*5d00*/  @!P1 IMAD.MOV.U32 R126, RZ, RZ, R132 ;  /* 0x000000ffff7e9224 */ /* 0x001fe400078e0084 */
[----:B------:R-:W-:Y:S01]  /*5d10*/  @!P1 IMAD.MOV.U32 R127, RZ, RZ, R141 ;  /* 0x000000ffff7f9224 */ /* 0x000fe200078e008d */
[----:B------:R-:W-:-:S04]  /*5d20*/  PRMT R223, RZ, 0x7610, R223 ;  /* 0x00007610ffdf7816 */ /* 0x000fc800000000df */
[----:B------:R0:W5:Y:S02]  /*5d30*/  @!P1 LDG.E.U8 R219, desc[UR26][R126.64] ;  /* 0x0000001a7edb9981 */ /* 0x000164000c1e1100 */
        /* <DEDUP_REMOVED lines=10> */
[----:B------:R0:W5:Y:S04]  /*5de0*/  @!P1 LDG.E.U8 R225, desc[UR26][R126.64] ;  /* 0x0000001a7ee19981 */ /* 0x000168000c1e1100 */
[----:B--2---:R1:W-:Y:S01]  /*5df0*/  STS.U8 [R67+UR13+0x2000], R229 ;  /* 0x002000e543007988 */ /* 0x0043e2000800000d */
[----:B0-----:R-:W-:Y:S02]  /*5e00*/  @!P1 IMAD.MOV.U32 R126, RZ, RZ, R158 ;  /* 0x000000ffff7e9224 */ /* 0x001fe400078e009e */
[----:B------:R-:W-:Y:S01]  /*5e10*/  @!P1 IMAD.MOV.U32 R127, RZ, RZ, R165 ;  /* 0x000000ffff7f9224 */ /* 0x000fe200078e00a5 */
[----:B-1----:R-:W-:-:S04]  /*5e20*/  PRMT R229, RZ, 0x7610, R229 ;  /* 0x00007610ffe57816 */ /* 0x002fc800000000e5 */
[----:B------:R0:W2:Y:S04]  /*5e30*/  @!P1 LDG.E.U8 R227, desc[UR26][R126.64] ;  /* 0x0000001a7ee39981 */ /* 0x0000a8000c1e1100 */
[----:B---3--:R1:W-:Y:S01]  /*5e40*/  STS.U8 [R67+UR13+0x2200], R231 ;  /* 0x002200e743007988 */ /* 0x0083e2000800000d */
[----:B0-----:R-:W-:Y:S02]  /*5e50*/  @!P1 IMAD.MOV.U32 R126, RZ, RZ, R164 ;  /* 0x000000ffff7e9224 */ /* 0x001fe400078e00a4 */
[----:B------:R-:W-:Y:S01]  /*5e60*/  @!P1 IMAD.MOV.U32 R127, RZ, RZ, R167 ;  /* 0x000000ffff7f9224 */ /* 0x000fe200078e00a7 */
[----:B-1----:R-:W-:-:S04]  /*5e70*/  PRMT R231, RZ, 0x7610, R231 ;  /* 0x00007610ffe77816 */ /* 0x002fc800000000e7 */
[----:B------:R0:W3:Y:S04]  /*5e80*/  @!P1 LDG.E.U8 R229, desc[UR26][R126.64] ;  /* 0x0000001a7ee59981 */ /* 0x0000e8000c1e1100 */
[----:B----4-:R1:W-:Y:S01]  /*5e90*/  STS.U8 [R67+UR13+0x2400], R233 ;  /* 0x002400e943007988 */ /* 0x0103e2000800000d */
[----:B0-----:R-:W-:Y:S02]  /*5ea0*/  @!P1 IMAD.MOV.U32 R126, RZ, RZ, R166 ;  /* 0x000000ffff7e9224 */ /* 0x001fe400078e00a6 */
[----:B------:R-:W-:Y:S01]  /*5eb0*/  @!P1 IMAD.MOV.U32 R127, RZ, RZ, R169 ;  /* 0x000000ffff7f9224 */ /* 0x000fe200078e00a9 */
[----:B-1----:R-:W-:-:S04]  /*5ec0*/  PRMT R233, RZ, 0x7610, R233 ;  /* 0x00007610ffe97816 */ /* 0x002fc800000000e9 */
[----:B------:R0:W4:Y:S04]  /*5ed0*/  @!P1 LDG.E.U8 R231, desc[UR26][R126.64] ;  /* 0x0000001a7ee79981 */ /* 0x000128000c1e1100 */
[----:B-----5:R1:W-:Y:S01]  /*5ee0*/  STS.U8 [R67+UR13+0x2600], R235 ;  /* 0x002600eb43007988 */ /* 0x0203e2000800000d */
[----:B0-----:R-:W-:Y:S02]  /*5ef0*/  @!P1 IMAD.MOV.U32 R126, RZ, RZ, R170 ;  /* 0x000000ffff7e9224 */ /* 0x001fe400078e00aa */
[----:B------:R-:W-:Y:S01]  /*5f00*/  @!P1 IMAD.MOV.U32 R127, RZ, RZ, R173 ;  /* 0x000000ffff7f9224 */ /* 0x000fe200078e00ad */
[----:B-1----:R-:W-:-:S04]  /*5f10*/  PRMT R235, RZ, 0x7610, R235 ;  /* 0x00007610ffeb7816 */ /* 0x002fc800000000eb */
[----:B------:R0:W5:Y:S04]  /*5f20*/  @!P1 LDG.E.U8 R233, desc[UR26][R126.64] ;  /* 0x0000001a7ee99981 */ /* 0x000168000c1e1100 */
[----:B------:R1:W-:Y:S01]  /*5f30*/  STS.U8 [R67+UR13+0x2800], R237 ;  /* 0x002800ed43007988 */ /* 0x0003e2000800000d */
[----:B0-----:R-:W-:Y:S02]  /*5f40*/  @!P1 IMAD.MOV.U32 R126, RZ, RZ, R174 ;  /* 0x000000ffff7e9224 */ /* 0x001fe400078e00ae */
[----:B------:R-:W-:Y:S01]  /*5f50*/  @!P1 IMAD.MOV.U32 R127, RZ, RZ, R177 ;  /* 0x000000ffff7f9224 */ /* 0x000fe200078e00b1 */
[----:B-1----:R-:W-:-:S04]  /*5f60*/  PRMT R237, RZ, 0x7610, R237 ;  /* 0x00007610ffed7816 */ /* 0x002fc800000000ed */
[----:B------:R0:W2:Y:S04]  /*5f70*/  @!P1 LDG.E.U8 R235, desc[UR26][R126.64] ;  /* 0x0000001a7eeb9981 */ /* 0x0000a8000c1e1100 */
        /* <DEDUP_REMOVED lines=54> */
[----:B------:R0:W2:Y:S01]  /*62e0*/  @!P1 LDG.E.U8 R248, desc[UR26][R126.64] ;  /* 0x0000001a7ef89981 */ /* 0x0000a2000c1e1100 */
[----:B------:R-:W-:Y:S02]  /*62f0*/  PRMT R222, RZ, 0x7610, R222 ;  /* 0x00007610ffde7816 */ /* 0x000fe400000000de */
[----:B------:R-:W-:Y:S02]  /*6300*/  PRMT R224, RZ, 0x7610, R224 ;  /* 0x00007610ffe07816 */ /* 0x000fe400000000e0 */
[----:B------:R-:W-:Y:S02]  /*6310*/  PRMT R226, RZ, 0x7610, R226 ;  /* 0x00007610ffe27816 */ /* 0x000fe400000000e2 */
[----:B------:R-:W-:Y:S02]  /*6320*/  PRMT R228, RZ, 0x7610, R228 ;  /* 0x00007610ffe47816 */ /* 0x000fe400000000e4 */
[----:B------:R-:W-:Y:S01]  /*6330*/  PRMT R230, RZ, 0x7610, R230 ;  /* 0x00007610ffe67816 */ /* 0x000fe200000000e6 */
[----:B0-----:R-:W-:Y:S01]  /*6340*/  @!P1 IMAD.MOV.U32 R126, RZ, RZ, R192 ;  /* 0x000000ffff7e9224 */ /* 0x001fe200078e00c0 */
[----:B------:R-:W-:Y:S01]  /*6350*/  PRMT R232, RZ, 0x7610, R232 ;  /* 0x00007610ffe87816 */ /* 0x000fe200000000e8 */
[----:B------:R-:W-:Y:S01]  /*6360*/  @!P1 IMAD.MOV.U32 R127, RZ, RZ, R195 ;  /* 0x000000ffff7f9224 */ /* 0x000fe200078e00c3 */
[----:B------:R-:W-:-:S02]  /*6370*/  PRMT R234, RZ, 0x7610, R234 ;  /* 0x00007610ffea7816 */ /* 0x000fc400000000ea */
[----:B------:R-:W-:Y:S01]  /*6380*/  PRMT R236, RZ, 0x7610, R236 ;  /* 0x00007610ffec7816 */ /* 0x000fe200000000ec */
[----:B------:R0:W-:Y:S01]  /*6390*/  STS.U8 [R200+UR13+0x2100], R250 ;  /* 0x002100fac8007988 */ /* 0x0001e2000800000d */
[----:B------:R-:W-:Y:S02]  /*63a0*/  PRMT R215, RZ, 0x7610, R215 ;  /* 0x00007610ffd77816 */ /* 0x000fe400000000d7 */
[----:B------:R-:W-:Y:S01]  /*63b0*/  PRMT R217, RZ, 0x7610, R217 ;  /* 0x00007610ffd97816 */ /* 0x000fe200000000d9 */
[----:B------:R1:W2:Y:S04]  /*63c0*/  @!P1 LDG.E.U8 R252, desc[UR26][R126.64] ;  /* 0x0000001a7efc9981 */ /* 0x0002a8000c1e1100 */
[----:B------:R-:W2:Y:S01]  /*63d0*/  @!P1 LDG.E.U8 R222, desc[UR26][R6.64] ;  /* 0x0000001a06de9981 */ /* 0x000ea2000c1e1100 */
[----:B0-----:R-:W-:-:S03]  /*63e0*/  PRMT R250, RZ, 0x7610, R250 ;  /* 0x00007610fffa7816 */ /* 0x001fc600000000fa */
[----:B------:R-:W3:Y:S01]  /*63f0*/  @!P1 LDG.E.U8 R224, desc[UR26][R8.64] ;  /* 0x0000001a08e09981 */ /* 0x000ee2000c1e1100 */
[----:B-1----:R-:W-:Y:S02]  /*6400*/  @!P1 IMAD.MOV.U32 R126, RZ, RZ, R196 ;  /* 0x000000ffff7e9224 */ /* 0x002fe400078e00c4 */
[----:B------:R-:W-:Y:S01]  /*6410*/  @!P1 IMAD.MOV.U32 R127, RZ, RZ, R199 ;  /* 0x000000ffff7f9224 */ /* 0x000fe200078e00c7 */
[----:B------:R-:W4:Y:S04]  /*6420*/  @!P1 LDG.E.U8 R226, desc[UR26][R10.64] ;  /* 0x0000001a0ae29981 */ /* 0x000f28000c1e1100 */
[----:B------:R-:W5:Y:S04]  /*6430*/  @!P1 LDG.E.U8 R228, desc[UR26][R68.64] ;  /* 0x0000001a44e49981 */ /* 0x000f68000c1e1100 */
[----:B------:R-:W5:Y:S04]  /*6440*/  @!P1 LDG.E.U8 R230, desc[UR26][R76.64] ;  /* 0x0000001a4ce69981 */ /* 0x000f68000c1e1100 */
[----:B------:R-:W5:Y:S04]  /*6450*/  @!P1 LDG.E.U8 R232, desc[UR26][R84.64] ;  /* 0x0000001a54e89981 */ /* 0x000f68000c1e1100 */
[----:B------:R-:W5:Y:S04]  /*6460*/  @!P1 LDG.E.U8 R234, desc[UR26][R92.64] ;  /* 0x0000001a5cea9981 */ /* 0x000f68000c1e1100 */
[----:B------:R-:W5:Y:S04]  /*6470*/  @!P1 LDG.E.U8 R236, desc[UR26][R100.64] ;  /* 0x0000001a64ec9981 */ /* 0x000f68000c1e1100 */
[----:B------:R-:W5:Y:S04]  /*6480*/  @!P1 LDG.E.U8 R215, desc[UR26][R108.64] ;  /* 0x0000001a6cd79981 */ /* 0x000f68000c1e1100 */
[----:B------:R-:W5:Y:S04]  /*6490*/  @!P1 LDG.E.U8 R217, desc[UR26][R114.64] ;  /* 0x0000001a72d99981 */ /* 0x000f68000c1e1100 */
[----:B------:R-:W5:Y:S04]  /*64a0*/  @!P1 LDG.E.U8 R250, desc[UR26][R126.64] ;  /* 0x0000001a7efa9981 */ /* 0x000f68000c1e1100 */
        /* <DEDUP_REMOVED lines=15> */
[----:B------:R-:W-:Y:S01]  /*65a0*/  ULEA UR15, UR30, UR13, 0x3 ;  /* 0x0000000d1e0f7291 */ /* 0x000fe2000f8e18ff */
[----:B------:R-:W-:-:S03]  /*65b0*/  UMOV UR4, UR5 ;  /* 0x0000000500047c82 */ /* 0x000fc60008000000 */
[----:B------:R-:W-:Y:S01]  /*65c0*/  UIADD3 UR15, UPT, UPT, UR15, 0x4000, URZ ;  /* 0x000040000f0f7890 */ /* 0x000fe2000fffe0ff */
[----:B--2---:R0:W-:Y:S04]  /*65d0*/  STS.U8 [R67+UR13+0x3000], R222 ;  /* 0x003000de43007988 */ /* 0x0041e8000800000d */
[----:B---3--:R0:W-:Y:S04]  /*65e0*/  STS.U8 [R67+UR13+0x3200], R224 ;  /* 0x003200e043007988 */ /* 0x0081e8000800000d */
        /* <DEDUP_REMOVED lines=31> */
[----:B-1----:R-:W1:Y:S02]  /*67e0*/  FENCE.VIEW.ASYNC.S ;  /* 0x00000000000073c6 */ /* 0x002e640000000000 */
[----:B-1----:R-:W-:Y:S06]  /*67f0*/  BAR.SYNC.DEFER_BLOCKING 0x0 ;  /* 0x0000000000007b1d */ /* 0x002fec0000010000 */
[----:B------:R-:W-:Y:S05]  /*6800*/  BRA.U UP1, `(.L_x_9) ;  /* 0x00000001013c7547 */ /* 0x000fea000b800000 */
[----:B------:R-:W-:Y:S01]  /*6810*/  UMOV UR20, UR6 ;  /* 0x0000000600147c82 */ /* 0x000fe20008000000 */
[----:B------:R-:W-:Y:S01]  /*6820*/  UMOV UR21, 0x80004020 ;  /* 0x8000402000157882 */ /* 0x000fe20000000000 */
[----:B------:R-:W-:Y:S01]  /*6830*/  UMOV UR22, UR8 ;  /* 0x0000000800167c82 */ /* 0x000fe20008000000 */
[----:B------:R-:W-:Y:S01]  /*6840*/  UMOV UR23, 0x80004020 ;  /* 0x8000402000177882 */ /* 0x000fe20000000000 */
[----:B------:R-:W-:Y:S01]  /*6850*/  UMOV UR24, 0x0 ;  /* 0x0000000000187882 */ /* 0x000fe20000000000 */
[----:B------:R-:W-:Y:S01]  /*6860*/  UMOV UR25, 0x4108490 ;  /* 0x0410849000197882 */ /* 0x000fe20000000000 */
[----:B------:R-:W-:Y:S01]  /*6870*/  UMOV UR10, UR15 ;  /* 0x0000000f000a7c82 */ /* 0x000fe20008000000 */
[----:B------:R-:W-:Y:S01]  /*6880*/  UMOV UR11, URZ ;  /* 0x000000ff000b7c82 */ /* 0x000fe20008000000 */
[----:B------:R-:W-:Y:S01]  /*6890*/  UMOV UR32, 0x0 ;  /* 0x0000000000207882 */ /* 0x000fe20000000000 */
[----:B------:R-:W-:Y:S01]  /*68a0*/  UMOV UR33, 0x4108490 ;  /* 0x0410849000217882 */ /* 0x000fe20000000000 */
[----:B------:R1:W-:Y:S01]  /*68b0*/  UTCQMMA gdesc[UR20], gdesc[UR22], tmem[UR12], tmem[UR24], idesc[UR25], UPT ;  /* 0x00ff1816140075ea */ /* 0x0003e2000b80030c */
[----:B------:R-:W-:Y:S01]  /*68c0*/  UMOV UR5, UR10 ;  /* 0x0000000a00057c82 */ /* 0x000fe20008000000 */
[----:B------:R1:W-:Y:S01]  /*68d0*/  UTCQMMA gdesc[UR16], gdesc[UR18], tmem[UR12], tmem[UR32], idesc[UR33], UPT ;  /* 0x00ff2012100075ea */ /* 0x0003e2000b80030c */
[----:B------:R1:W-:Y:S01]  /*68e0*/  UTCBAR [UR5], URZ ;  /* 0x000000ff050073e9 */ /* 0x0003e200080000ff */
[----:B------:R-:W-:-:S02]  /*68f0*/  NOP ;  /* 0x0000000000007918 */ /* 0x000fc40000000000 */
.L_x_9:
[----:B------:R-:W-:Y:S01]  /*6900*/  UIADD3 UR30, UPT, UPT, UR30, 0x1, URZ ;  /* 0x000000011e1e7890 */ /* 0x000fe2000fffe0ff */
[----:B------:R-:W-:Y:S01]  /*6910*/  IMAD.U32 R126, RZ, RZ, UR4 ;  /* 0x00000004ff7e7e24 */ /* 0x000fe2000f8e00ff */
[----:B------:R-:W-:Y:S02]  /*6920*/  UIADD3 UR28, UPT, UPT, UR28, -0x1, URZ ;  /* 0xffffffff1c1c7890 */ /* 0x000fe4000fffe0ff */
[----:B------:R-:W-:Y:S02]  /*6930*/  UISETP.GT.AND UP2, UPT, UR30, 0x1, UPT ;  /* 0x000000011e00788c */ /* 0x000fe4000bf44270 */
[----:B------:R-:W-:Y:S02]  /*6940*/  UIADD3 UR29, UPT, UPT, UR29, -0x40, URZ ;  /* 0xffffffc01d1d7890 */ /* 0x000fe4000fffe0ff */
[----:B-1----:R-:W-:Y:S02]  /*6950*/  USEL UR5, URZ, 0x1, !UP2 ;  /* 0x00000001ff057887 */ /* 0x002fe4000d000000 */
[----:B------:R-:W-:-:S02]  /*6960*/  USEL UR30, UR30, URZ, !UP2 ;  /* 0x000000ff1e1e7287 */ /* 0x000fc4000d000000 */
[----:B------:R-:W-:Y:S02]  /*6970*/  UISETP.NE.U32.AND UP2, UPT, UR28, URZ, UPT ;  /* 0x000000ff1c00728c */ /* 0x000fe4000bf45070 */
[----:B------:R-:W-:-:S07]  /*6980*/  ULOP3.LUT UR5, UR4, UR5, URZ, 0x3c, !UPT ;  /* 0x0000000504057292 */ /* 0x000fce000f8e3cff */
[----:B------:R-:W-:Y:S05]  /*6990*/  BRA.U UP2, `(.L_x_10) ;  /* 0xffffffe102c47547 */ /* 0x000fea000b83ffff */
.L_x_7:
[----:B------:R-:W-:-:S09]  /*69a0*/  UISETP.GE.AND UP1, UPT, UR31, 0x40, UPT ;  /* 0x000000401f00788c */ /* 0x000fd2000bf26270 */
[----:B------:R-:W-:Y:S05]  /*69b0*/  BRA.U !UP1, `(.L_x_11) ;  /* 0x0000000109107547 */ /* 0x000fea000b800000 */
[----:B------:R-:W-:-:S06]  /*69c0*/  USHF.L.U32 UR4, UR4, 0x1f, URZ ;  /* 0x0000001f04047899 */ /* 0x000fcc00080006ff */
[----:B------:R-:W-:-:S04]  /*69d0*/  IMAD.U32 R4, RZ, RZ, UR4 ;  /* 0x00000004ff047e24 */ /* 0x000fc8000f8e00ff */
[----:B------:R-:W2:Y:S02]  /*69e0*/  SYNCS.PHASECHK.TRANS64.TRYWAIT P0, [UR15], R4 ;  /* 0x00000004ff0075a7 */ /* 0x000ea4000800110f */
[----:B--2---:R-:W-:Y:S05]  /*69f0*/  @!P0 BRA `(.L_x_12) ;  /* 0x00000014008c8947 */ /* 0x004fea0003800000 */
.L_x_11:
[----:B------:R-:W-:Y:S01]  /*6a00*/  BAR.SYNC.DEFER_BLOCKING 0x0 ;  /* 0x0000000000007b1d */ /* 0x000fe20000010000 */
[C---:B------:R-:W-:Y:S01]  /*6a10*/  IMAD.SHL.U32 R68, R0.reuse, 0x10, RZ ;  /* 0x0000001000447824 */ /* 0x040fe200078e00ff */
[----:B01----:R-:W-:Y:S01]  /*6a20*/  LEA R67, R67, UR13, 0x4 ;  /* 0x0000000d43437c11 */ /* 0x003fe2000f8e20ff */
[C---:B------:R-:W-:Y:S02]  /*6a30*/  IMAD.SHL.U32 R69, R0.reuse, 0x80, RZ ;  /* 0x0000008000457824 */ /* 0x040fe400078e00ff */
[----:B------:R-:W-:Y:S01]  /*6a40*/  IMAD.SHL.U32 R0, R0, 0x8, RZ ;  /* 0x0000000800007824 */ /* 0x000fe200078e00ff */
[----:B------:R-:W-:Y:S01]  /*6a50*/  LOP3.LUT R68, R68, 0xf0, RZ, 0xc0, !PT ;  /* 0x000000f044447812 */ /* 0x000fe200078ec0ff */
[----:B------:R-:W0:Y:S01]  /*6a60*/  LDCU UR4, c[0x0][0x3b4] ;  /* 0x00007680ff0477ac */ /* 0x000e220008000800 */
[----:B------:R-:W-:Y:S02]  /*6a70*/  LOP3.LUT R69, R69, 0x800, RZ, 0xc0, !PT ;  /* 0x0000080045457812 */ /* 0x000fe400078ec0ff */
[----:B------:R-:W-:Y:S01]  /*6a80*/  LOP3.LUT R0, R0, 0x300, RZ, 0xc0, !PT ;  /* 0x0000030000007812 */ /* 0x000fe200078ec0ff */
[----:B------:R-:W1:Y:S01]  /*6a90*/  LDCU.128 UR8, c[0x0][0x390] ;  /* 0x00007200ff0877ac */ /* 0x000e620008000c00 */
[----:B------:R-:W-:-:S05]  /*6aa0*/  IADD3 R69, PT, PT, R68, UR13, R69 ;  /* 0x0000000d44457c10 */ /* 0x000fca000fffe045 */
[----:B------:R-:W-:Y:S01]  /*6ab0*/  IMAD.IADD R69, R0, 0x1, R69 ;  /* 0x0000000100457824 */ /* 0x000fe200078e0245 */
[----:B------:R-:W2:Y:S02]  /*6ac0*/  @!P4 SYNCS.CCTL.IV [UR13+0x4000] ;  /* 0x00400000ff00c9b1 */ /* 0x000ea4000800000d */
[----:B--2---:R-:W-:Y:S01]  /*6ad0*/  BAR.SYNC.DEFER_BLOCKING 0x0 ;  /* 0x0000000000007b1d */ /* 0x004fe20000010000 */
[----:B-1----:R-:W-:-:S05]  /*6ae0*/  ISETP.GE.AND P0, PT, R61, UR10, PT ;  /* 0x0000000a3d007c0c */ /* 0x002fca000bf06270 */
[----:B------:R-:W-:Y:S01]  /*6af0*/  LDTM.16dp32bit_t0_t15.x32 R4, tmem[UR14] ;  /* 0x0000000e000479ee */ /* 0x000fe20008a80000 */
[----:B------:R-:W1:Y:S01]  /*6b00*/  LDTM.16dp32bit_t16_t31.x32 R4, tmem[UR14+0x20] ;  /* 0x0000200e000479ee */ /* 0x000e620008aa0000 */
[----:B------:R-:W-:Y:S02]  /*6b10*/  ISETP.LT.AND P2, PT, R2, UR11, !P0 ;  /* 0x0000000b02007c0c */ /* 0x000fe4000c741270 */
[----:B------:R-:W-:Y:S02]  /*6b20*/  ISETP.LT.AND P5, PT, R3, UR11, !P0 ;  /* 0x0000000b03007c0c */ /* 0x000fe4000c7a1270 */
[----:B------:R-:W-:Y:S01]  /*6b30*/  ISETP.LT.AND P3, PT, R37, UR11, !P0 ;  /* 0x0000000b25007c0c */ /* 0x000fe2000c761270 */
[----:B------:R-:W2:Y:S01]  /*6b40*/  @!P4 SYNCS.CCTL.IV [UR13+0x4008] ;  /* 0x00400800ff00c9b1 */ /* 0x000ea2000800000d */
[----:B------:R-:W-:Y:S01]  /*6b50*/  NOP ;  /* 0x0000000000007918 */ /* 0x000fe20000000000 */
[----:B------:R-:W-:Y:S02]  /*6b60*/  ISETP.LT.AND P4, PT, R36, UR11, !P0 ;  /* 0x0000000b24007c0c */ /* 0x000fe4000c781270 */
[----:B-1----:R-:W-:-:S02]  /*6b70*/  F2FP.SATFINITE.E5M2.F32.PACK_AB_MERGE_C R4, R5, R4, RZ ;  /* 0x000000040504723e */ /* 0x002fc400048060ff */
[----:B------:R-:W-:Y:S02]  /*6b80*/  F2FP.SATFINITE.E5M2.F32.PACK_AB_MERGE_C R6, R7, R6, RZ ;  /* 0x000000060706723e */ /* 0x000fe400048060ff */
[----:B------:R-:W-:Y:S02]  /*6b90*/  F2FP.SATFINITE.E5M2.F32.PACK_AB_MERGE_C R8, R9, R8, RZ ;  /* 0x000000080908723e */ /* 0x000fe400048060ff */
[----:B------:R-:W-:Y:S02]  /*6ba0*/  F2FP.SATFINITE.E5M2.F32.PACK_AB_MERGE_C R12, R13, R12, RZ ;  /* 0x0000000c0d0c723e */ /* 0x000fe400048060ff */
[----:B------:R-:W-:Y:S02]  /*6bb0*/  F2FP.SATFINITE.E5M2.F32.PACK_AB_MERGE_C R14, R15, R14, RZ ;  /* 0x0000000e0f0e723e */ /* 0x000fe400048060ff */
[----:B------:R-:W-:Y:S02]  /*6bc0*/  F2FP.SATFINITE.E5M2.F32.PACK_AB_MERGE_C R16, R17, R16, RZ ;  /* 0x000000101110723e */ /* 0x000fe400048060ff */
[----:B------:R-:W-:-:S02]  /*6bd0*/  F2FP.SATFINITE.E5M2.F32.PACK_AB_MERGE_C R20, R21, R20, RZ ;  /* 0x000000141514723e */ /* 0x000fc400048060ff */
[----:B------:R-:W-:Y:S02]  /*6be0*/  F2FP.SATFINITE.E5M2.F32.PACK_AB_MERGE_C R22, R23, R22, RZ ;  /* 0x000000161716723e */ /* 0x000fe400048060ff */
[----:B------:R-:W-:Y:S02]  /*6bf0*/  F2FP.SATFINITE.E5M2.F32.PACK_AB_MERGE_C R24, R25, R24, RZ ;  /* 0x000000181918723e */ /* 0x000fe400048060ff */
[----:B------:R-:W-:Y:S02]  /*6c00*/  F2FP.SATFINITE.E5M2.F32.PACK_AB_MERGE_C R28, R29, R28, RZ ;  /* 0x0000001c1d1c723e */ /* 0x000fe400048060ff */
[----:B------:R-:W-:Y:S01]  /*6c10*/  F2FP.SATFINITE.E5M2.F32.PACK_AB_MERGE_C R30, R31, R30, RZ ;  /* 0x0000001e1f1e723e */ /* 0x000fe200048060ff */
[----:B------:R-:W1:Y:S01]  /*6c20*/  LDC R29, c[0x0][0x3b8] ;  /* 0x0000ee00ff1d7b82 */ /* 0x000e620000000800 */
[----:B------:R-:W-:Y:S02]  /*6c30*/  F2FP.SATFINITE.E5M2.F32.PACK_AB_MERGE_C R32, R33, R32, RZ ;  /* 0x000000202120723e */ /* 0x000fe400048060ff */
[----:B------:R-:W-:-:S02]  /*6c40*/  F2FP.SATFINITE.E5M2.F32.PACK_AB_MERGE_C R18, R19, R18, RZ ;  /* 0x000000121312723e */ /* 0x000fc400048060ff */
[----:B------:R-:W-:Y:S02]  /*6c50*/  LOP3.LUT R17, R4, 0xffff, RZ, 0xc0, !PT ;  /* 0x0000ffff04117812 */ /* 0x000fe400078ec0ff */
[----:B------:R-:W-:Y:S02]  /*6c60*/  LOP3.LUT R68, R6, 0xffff, RZ, 0xc0, !PT ;  /* 0x0000ffff06447812 */ /* 0x000fe400078ec0ff */
[----:B------:R-:W-:Y:S02]  /*6c70*/  LOP3.LUT R70, R8, 0xffff, RZ, 0xc0, !PT ;  /* 0x0000ffff08467812 */ /* 0x000fe400078ec0ff */
[----:B------:R-:W-:Y:S02]  /*6c80*/  LOP3.LUT R12, R12, 0xffff, RZ, 0xc0, !PT ;  /* 0x0000ffff0c0c7812 */ /* 0x000fe400078ec0ff */
[----:B------:R-:W-:Y:S02]  /*6c90*/  LOP3.LUT R19, R14, 0xffff, RZ, 0xc0, !PT ;  /* 0x0000ffff0e137812 */ /* 0x000fe400078ec0ff */
[----:B------:R-:W-:-:S02]  /*6ca0*/  LOP3.LUT R16, R16, 0xffff, RZ, 0xc0, !PT ;  /* 0x0000ffff10107812 */ /* 0x000fc400078ec0ff */
[----:B------:R-:W-:Y:S02]  /*6cb0*/  LOP3.LUT R20, R20, 0xffff, RZ, 0xc0, !PT ;  /* 0x0000ffff14147812 */ /* 0x000fe400078ec0ff */
[----:B------:R-:W-:Y:S02]  /*6cc0*/  LOP3.LUT R21, R22, 0xffff, RZ, 0xc0, !PT ;  /* 0x0000ffff16157812 */ /* 0x000fe400078ec0ff */
[----:B------:R-:W-:Y:S02]  /*6cd0*/  LOP3.LUT R24, R24, 0xffff, RZ, 0xc0, !PT ;  /* 0x0000ffff18187812 */ /* 0x000fe400078ec0ff */
[----:B------:R-:W-:Y:S02]  /*6ce0*/  LOP3.LUT R28, R28, 0xffff, RZ, 0xc0, !PT ;  /* 0x0000ffff1c1c7812 */ /* 0x000fe400078ec0ff */
[----:B------:R-:W-:Y:S02]  /*6cf0*/  LOP3.LUT R23, R30, 0xffff, RZ, 0xc0, !PT ;  /* 0x0000ffff1e177812 */ /* 0x000fe400078ec0ff */
[----:B------:R-:W-:-:S02]  /*6d00*/  LOP3.LUT R32, R32, 0xffff, RZ, 0xc0, !PT ;  /* 0x0000ffff20207812 */ /* 0x000fc400078ec0ff */
[----:B------:R-:W-:Y:S02]  /*6d10*/  F2FP.SATFINITE.E5M2.F32.PACK_AB_MERGE_C R10, R11, R10, RZ ;  /* 0x0000000a0b0a723e */ /* 0x000fe400048060ff */
[--C-:B------:R-:W-:Y:S02]  /*6d20*/  PRMT R0, R70, 0x3340, R1.reuse ;  /* 0x0000334046007816 */ /* 0x100fe40000000001 */
[--C-:B------:R-:W-:Y:S02]  /*6d30*/  PRMT R4, R16, 0x3340, R1.reuse ;  /* 0x0000334010047816 */ /* 0x100fe40000000001 */
[--C-:B------:R-:W-:Y:S02]  /*6d40*/  PRMT R6, R24, 0x3340, R1.reuse ;  /* 0x0000334018067816 */ /* 0x100fe40000000001 */
[----:B------:R-:W-:Y:S02]  /*6d50*/  PRMT R8, R32, 0x3340, R1 ;  /* 0x0000334020087816 */ /* 0x000fe40000000001 */
[----:B------:R-:W-:-:S02]  /*6d60*/  PRMT R5, R17, 0x3340, R68 ;  /* 0x0000334011057816 */ /* 0x000fc40000000044 */
[----:B------:R-:W-:Y:S02]  /*6d70*/  PRMT R7, R12, 0x3340, R19 ;  /* 0x000033400c077816 */ /* 0x000fe40000000013 */
[----:B------:R-:W-:Y:S02]  /*6d80*/  PRMT R11, R20, 0x3340, R21 ;  /* 0x00003340140b7816 */ /* 0x000fe40000000015 */
[----:B------:R-:W-:Y:S02]  /*6d90*/  PRMT R15, R28, 0x3340, R23 ;  /* 0x000033401c0f7816 */ /* 0x000fe40000000017 */
[----:B------:R-:W-:Y:S02]  /*6da0*/  PRMT R9, R5, 0x5410, R0 ;  /* 0x0000541005097816 */ /* 0x000fe40000000000 */
[----:B------:R-:W-:Y:S02]  /*6db0*/  PRMT R13, R7, 0x5410, R4 ;  /* 0x00005410070d7816 */ /* 0x000fe40000000004 */
[----:B------:R-:W-:-:S02]  /*6dc0*/  PRMT R11, R11, 0x5410, R6 ;  /* 0x000054100b0b7816 */ /* 0x000fc40000000006 */
[----:B------:R-:W-:Y:S02]  /*6dd0*/  PRMT R15, R15, 0x5410, R8 ;  /* 0x000054100f0f7816 */ /* 0x000fe40000000008 */
[----:B------:R-:W-:Y:S02]  /*6de0*/  SHF.R.U32.HI R0, RZ, 0x8, R17 ;  /* 0x00000008ff007819 */ /* 0x000fe40000011611 */
[----:B------:R-:W-:Y:S02]  /*6df0*/  SHF.R.U32.HI R4, RZ, 0x8, R68 ;  /* 0x00000008ff047819 */ /* 0x000fe40000011644 */
[----:B------:R-:W-:Y:S02]  /*6e00*/  SHF.R.U32.HI R5, RZ, 0x8, R70 ;  /* 0x00000008ff057819 */ /* 0x000fe40000011646 */
[----:B------:R-:W-:Y:S02]  /*6e10*/  SHF.R.U32.HI R6, RZ, 0x8, R12 ;  /* 0x00000008ff067819 */ /* 0x000fe4000001160c */
[----:B------:R-:W-:-:S02]  /*6e20*/  SHF.R.U32.HI R7, RZ, 0x8, R19 ;  /* 0x00000008ff077819 */ /* 0x000fc40000011613 */
[----:B------:R-:W-:Y:S02]  /*6e30*/  SHF.R.U32.HI R8, RZ, 0x8, R16 ;  /* 0x00000008ff087819 */ /* 0x000fe40000011610 */
[----:B------:R-:W-:Y:S02]  /*6e40*/  LOP3.LUT R17, R0, 0xffff, RZ, 0xc0, !PT ;  /* 0x0000ffff00117812 */ /* 0x000fe400078ec0ff */
[----:B------:R-:W-:Y:S02]  /*6e50*/  LOP3.LUT R4, R4, 0xffff, RZ, 0xc0, !PT ;  /* 0x0000ffff04047812 */ /* 0x000fe400078ec0ff */
[----:B------:R-:W-:Y:S02]  /*6e60*/  LOP3.LUT R5, R5, 0xffff, RZ, 0xc0, !PT ;  /* 0x0000ffff05057812 */ /* 0x000fe400078ec0ff */
[----:B------:R-:W-:Y:S02]  /*6e70*/  LOP3.LUT R6, R6, 0xffff, RZ, 0xc0, !PT ;  /* 0x0000ffff06067812 */ /* 0x000fe400078ec0ff */
[----:B------:R-:W-:-:S02]  /*6e80*/  LOP3.LUT R7, R7, 0xffff, RZ, 0xc0, !PT ;  /* 0x0000ffff07077812 */ /* 0x000fc400078ec0ff */
[----:B------:R-:W-:Y:S02]  /*6e90*/  LOP3.LUT R8, R8, 0xffff, RZ, 0xc0, !PT ;  /* 0x0000ffff08087812 */ /* 0x000fe400078ec0ff */
[----:B------:R-:W-:Y:S02]  /*6ea0*/  PRMT R17, R17, 0x3340, R4 ;  /* 0x0000334011117816 */ /* 0x000fe40000000004 */
[----:B------:R-:W-:Y:S02]  /*6eb0*/  PRMT R12, R5, 0x3340, R2 ;  /* 0x00003340050c7816 */ /* 0x000fe40000000002 */
[----:B------:R-:W-:Y:S02]  /*6ec0*/  PRMT R19, R6, 0x3340, R7 ;  /* 0x0000334006137816 */ /* 0x000fe40000000007 */
[----:B------:R-:W-:Y:S02]  /*6ed0*/  PRMT R14, R8, 0x3340, R1 ;  /* 0x00003340080e7816 */ /* 0x000fe40000000001 */
[----:B------:R-:W-:-:S02]  /*6ee0*/  SHF.R.U32.HI R0, RZ, 0x8, R20 ;  /* 0x00000008ff007819 */ /* 0x000fc40000011614 */
[----:B------:R-:W-:Y:S02]  /*6ef0*/  SHF.R.U32.HI R4, RZ, 0x8, R21 ;  /* 0x00000008ff047819 */ /* 0x000fe40000011615 */
[----:B------:R-:W-:Y:S02]  /*6f00*/  SHF.R.U32.HI R5, RZ, 0x8, R24 ;  /* 0x00000008ff057819 */ /* 0x000fe40000011618 */
[----:B------:R-:W-:Y:S02]  /*6f10*/  SHF.R.U32.HI R6, RZ, 0x8, R28 ;  /* 0x00000008ff067819 */ /* 0x000fe4000001161c */
[----:B------:R-:W-:Y:S02]  /*6f20*/  SHF.R.U32.HI R7, RZ, 0x8, R23 ;  /* 0x00000008ff077819 */ /* 0x000fe40000011617 */
[----:B------:R-:W-:Y:S02]  /*6f30*/  SHF.R.U32.HI R8, RZ, 0x8, R32 ;  /* 0x00000008ff087819 */ /* 0x000fe40000011620 */
[----:B------:R-:W-:Y:S01]  /*6f40*/  LOP3.LUT R21, R0, 0xffff, RZ, 0xc0, !PT ;  /* 0x0000ffff00157812 */ /* 0x000fe200078ec0ff */
[----:B0-----:R-:W-:Y:S01]  /*6f50*/  IMAD R0, R61, UR4, RZ ;  /* 0x000000043d007c24 */ /* 0x001fe2000f8e02ff */
[----:B------:R-:W-:-:S02]  /*6f60*/  LOP3.LUT R4, R4, 0xffff, RZ, 0xc0, !PT ;  /* 0x0000ffff04047812 */ /* 0x000fc400078ec0ff */
[----:B------:R-:W-:Y:S02]  /*6f70*/  LOP3.LUT R5, R5, 0xffff, RZ, 0xc0, !PT ;  /* 0x0000ffff05057812 */ /* 0x000fe400078ec0ff */
[----:B------:R-:W-:Y:S02]  /*6f80*/  LOP3.LUT R8, R8, 0xffff, RZ, 0xc0, !PT ;  /* 0x0000ffff08087812 */ /* 0x000fe400078ec0ff */
[----:B------:R-:W-:Y:S02]  /*6f90*/  LOP3.LUT R7, R7, 0xffff, RZ, 0xc0, !PT ;  /* 0x0000ffff07077812 */ /* 0x000fe400078ec0ff */
[----:B------:R-:W-:Y:S02]  /*6fa0*/  LOP3.LUT R6, R6, 0xffff, RZ, 0xc0, !PT ;  /* 0x0000ffff06067812 */ /* 0x000fe400078ec0ff */
[----:B------:R-:W-:Y:S02]  /*6fb0*/  F2FP.SATFINITE.E5M2.F32.PACK_AB_MERGE_C R26, R27, R26, RZ ;  /* 0x0000001a1b1a723e */ /* 0x000fe400048060ff */
[----:B------:R-:W-:-:S02]  /*6fc0*/  F2FP.SATFINITE.E5M2.F32.PACK_AB_MERGE_C R34, R35, R34, RZ ;  /* 0x000000222322723e */ /* 0x000fc400048060ff */
[----:B------:R-:W-:Y:S02]  /*6fd0*/  PRMT R4, R21, 0x3340, R4 ;  /* 0x0000334015047816 */ /* 0x000fe40000000004 */
[----:B------:R-:W-:Y:S02]  /*6fe0*/  PRMT R5, R5, 0x3340, R2 ;  /* 0x0000334005057816 */ /* 0x000fe40000000002 */
[----:B------:R-:W-:Y:S02]  /*6ff0*/  PRMT R8, R8, 0x3340, R1 ;  /* 0x0000334008087816 */ /* 0x000fe40000000001 */
[----:B------:R-:W-:Y:S02]  /*7000*/  PRMT R7, R6, 0x3340, R7 ;  /* 0x0000334006077816 */ /* 0x000fe40000000007 */
[----:B------:R-:W-:Y:S02]  /*7010*/  LOP3.LUT R26, R26, 0xffff, RZ, 0xc0, !PT ;  /* 0x0000ffff1a1a7812 */ /* 0x000fe400078ec0ff */
[----:B------:R-:W-:-:S02]  /*7020*/  PRMT R17, R17, 0x5410, R12 ;  /* 0x0000541011117816 */ /* 0x000fc4000000000c */
[----:B------:R-:W-:Y:S02]  /*7030*/  PRMT R19, R19, 0x5410, R14 ;  /* 0x0000541013137816 */ /* 0x000fe4000000000e */
[----:B------:R-:W-:Y:S02]  /*7040*/  LOP3.LUT R10, R10, 0xffff, RZ, 0xc0, !PT ;  /* 0x0000ffff0a0a7812 */ /* 0x000fe400078ec0ff */
[----:B------:R-:W-:Y:S02]  /*7050*/  PRMT R5, R4, 0x5410, R5 ;  /* 0x0000541004057816 */ /* 0x000fe40000000005 */
[----:B------:R-:W-:Y:S02]  /*7060*/  PRMT R7, R7, 0x5410, R8 ;  /* 0x0000541007077816 */ /* 0x000fe40000000008 */
[----:B------:R-:W-:Y:S02]  /*7070*/  LOP3.LUT R18, R18, 0xffff, RZ, 0xc0, !PT ;  /* 0x0000ffff12127812 */ /* 0x000fe400078ec0ff */
[----:B------:R-:W-:-:S02]  /*7080*/  LOP3.LUT R34, R34, 0xffff, RZ, 0xc0, !PT ;  /* 0x0000ffff22227812 */ /* 0x000fc400078ec0ff */
[----:B------:R-:W-:Y:S02]  /*7090*/  PRMT R14, R11, 0x4210, R26 ;  /* 0x000042100b0e7816 */ /* 0x000fe4000000001a */
[--C-:B------:R-:W-:Y:S01]  /*70a0*/  PRMT R12, R9, 0x4210, R10.reuse ;  /* 0x00004210090c7816 */ /* 0x100fe2000000000a */
[----:B-1----:R-:W-:Y:S01]  /*70b0*/  IMAD R9, R2, R29, RZ ;  /* 0x0000001d02097224 */ /* 0x002fe200078e02ff */
[----:B------:R-:W-:Y:S02]  /*70c0*/  PRMT R24, R17, 0x5210, R10 ;  /* 0x0000521011187816 */ /* 0x000fe4000000000a */
[--C-:B------:R-:W-:Y:S01]  /*70d0*/  PRMT R13, R13, 0x4210, R18.reuse ;  /* 0x000042100d0d7816 */ /* 0x100fe20000000012 */
[----:B------:R-:W-:Y:S01]  /*70e0*/  IMAD R10, R29, 0x2, R9 ;  /* 0x000000021d0a7824 */ /* 0x000fe200078e0209 */
[----:B------:R-:W-:Y:S02]  /*70f0*/  PRMT R25, R19, 0x5210, R18 ;  /* 0x0000521013197816 */ /* 0x000fe40000000012 */
[----:B------:R-:W-:-:S02]  /*7100*/  PRMT R26, R5, 0x5210, R26 ;  /* 0x00005210051a7816 */ /* 0x000fc4000000001a */
[--C-:B------:R-:W-:Y:S02]  /*7110*/  PRMT R15, R15, 0x4210, R34.reuse ;  /* 0x000042100f0f7816 */ /* 0x100fe40000000022 */
[----:B------:R-:W-:Y:S02]  /*7120*/  PRMT R27, R7, 0x5210, R34 ;  /* 0x00005210071b7816 */ /* 0x000fe40000000022 */
[----:B------:R-:W-:Y:S01]  /*7130*/  IADD3 R23, P1, PT, R0, UR8, RZ ;  /* 0x0000000800177c10 */ /* 0x000fe2000ff3e0ff */
[----:B--2---:R-:W-:Y:S03]  /*7140*/  STS.128 [R69], R12 ;  /* 0x0000000c45007388 */ /* 0x004fe60000000c00 */
[-C--:B------:R-:W-:Y:S01]  /*7150*/  IADD3 R8, P6, PT, R10, R23.reuse, RZ ;  /* 0x000000170a087210 */ /* 0x080fe20007fde0ff */
[----:B------:R0:W-:Y:S01]  /*7160*/  STS.128 [R69+0x400], R24 ;  /* 0x0004001845007388 */ /* 0x0001e20000000c00 */
[----:B------:R-:W-:Y:S01]  /*7170*/  BAR.SYNC.DEFER_BLOCKING 0x0 ;  /* 0x0000000000007b1d */ /* 0x000fe20000010000 */
[----:B0-----:R-:W-:Y:S01]  /*7180*/  LEA.HI.X.SX32 R25, R0, UR9, 0x1, P1 ;  /* 0x0000000900197c11 */ /* 0x001fe200088f0eff */
[----:B------:R-:W-:Y:S01]  /*7190*/  IMAD R0, R29, 0x2, R10 ;  /* 0x000000021d007824 */ /* 0x000fe200078e020a */
[----:B------:R-:W-:-:S03]  /*71a0*/  IADD3 R2, P1, PT, R9, R23, RZ ;  /* 0x0000001709027210 */ /* 0x000fc60007f3e0ff */
[----:B------:R-:W-:Y:S01]  /*71b0*/  IMAD R13, R29, 0x2, R0 ;  /* 0x000000021d0d7824 */ /* 0x000fe200078e0200 */
[-C--:B------:R-:W-:Y:S02]  /*71c0*/  LEA.HI.X.SX32 R3, R9, R25.reuse, 0x1, P1 ;  /* 0x0000001909037211 */ /* 0x080fe400008f0eff */
[----:B------:R-:W-:Y:S02]  /*71d0*/  LEA.HI.X.SX32 R9, R10, R25, 0x1, P6 ;  /* 0x000000190a097211 */ /* 0x000fe400030f0eff */
[----:B------:R-:W-:Y:S01]  /*71e0*/  IADD3 R10, P6, PT, R0, R23, RZ ;  /* 0x00000017000a7210 */ /* 0x000fe20007fde0ff */
[----:B------:R-:W0:Y:S01]  /*71f0*/  LDS.128 R4, [R67] ;  /* 0x0000000043047984 */ /* 0x000e220000000c00 */
[----:B------:R-:W-:Y:S02]  /*7200*/  ISETP.LT.AND P1, PT, R38, UR11, !P0 ;  /* 0x0000000b26007c0c */ /* 0x000fe4000c721270 */
[----:B------:R-:W-:Y:S01]  /*7210*/  LEA.HI.X.SX32 R11, R0, R25, 0x1, P6 ;  /* 0x00000019000b7211 */ /* 0x000fe200030f0eff */
[----:B------:R-:W-:Y:S01]  /*7220*/  IMAD R0, R29, 0x2, R13 ;  /* 0x000000021d007824 */ /* 0x000fe200078e020d */
[----:B------:R-:W-:-:S04]  /*7230*/  IADD3 R12, P6, PT, R13, R23, RZ ;  /* 0x000000170d0c7210 */ /* 0x000fc80007fde0ff */
[----:B------:R-:W-:Y:S02]  /*7240*/  LEA.HI.X.SX32 R13, R13, R25, 0x1, P6 ;  /* 0x000000190d0d7211 */ /* 0x000fe400030f0eff */
[C---:B0-----:R-:W-:Y:S02]  /*7250*/  PRMT R17, R4.reuse, 0x7770, RZ ;  /* 0x0000777004117816 */ /* 0x041fe400000000ff */
[C---:B------:R-:W-:Y:S02]  /*7260*/  PRMT R15, R4.reuse, 0x7771, RZ ;  /* 0x00007771040f7816 */ /* 0x040fe400000000ff */
[----:B------:R-:W-:Y:S01]  /*7270*/  PRMT R19, R4, 0x7772, RZ ;  /* 0x0000777204137816 */ /* 0x000fe200000000ff */
[----:B------:R0:W-:Y:S01]  /*7280*/  @P2 STG.E.U8 desc[UR26][R2.64], R17 ;  /* 0x0000001102002986 */ /* 0x0001e2000c10111a */
[----:B------:R-:W-:Y:S02]  /*7290*/  ISETP.LT.AND P2, PT, R39, UR11, !P0 ;  /* 0x0000000b27007c0c */ /* 0x000fe4000c741270 */
[----:B------:R-:W-:Y:S01]  /*72a0*/  PRMT R21, R6, 0x7771, RZ ;  /* 0x0000777106157816 */ /* 0x000fe200000000ff */
[----:B------:R1:W-:Y:S01]  /*72b0*/  @P5 STG.E.U8 desc[UR26][R8.64], R15 ;  /* 0x0000000f08005986 */ /* 0x0003e2000c10111a */
[----:B------:R-:W-:-:S03]  /*72c0*/  ISETP.LT.AND P5, PT, R40, UR11, !P0 ;  /* 0x0000000b28007c0c */ /* 0x000fc6000c7a1270 */
[----:B------:R2:W-:Y:S01]  /*72d0*/  @P4 STG.E.U8 desc[UR26][R10.64], R19 ;  /* 0x000000130a004986 */ /* 0x0005e2000c10111a */
[----:B------:R-:W-:Y:S02]  /*72e0*/  ISETP.LT.AND P4, PT, R41, UR11, !P0 ;  /* 0x0000000b29007c0c */ /* 0x000fe4000c781270 */
[----:B0-----:R-:W-:Y:S01]  /*72f0*/  PRMT R17, R4, 0x7773, RZ ;  /* 0x0000777304117816 */ /* 0x001fe200000000ff */
[----:B------:R-:W-:Y:S01]  /*7300*/  IMAD R4, R29, 0x2, R0 ;  /* 0x000000021d047824 */ /* 0x000fe200078e0200 */
[C---:B------:R-:W-:Y:S02]  /*7310*/  IADD3 R2, P6, PT, R0.reuse, R23, RZ ;  /* 0x0000001700027210 */ /* 0x040fe40007fde0ff */
[----:B-1----:R-:W-:Y:S01]  /*7320*/  PRMT R15, R5, 0x7770, RZ ;  /* 0x00007770050f7816 */ /* 0x002fe200000000ff */
[----:B------:R0:W-:Y:S01]  /*7330*/  @P3 STG.E.U8 desc[UR26][R12.64], R17 ;  /* 0x000000110c003986 */ /* 0x0001e2000c10111a */
[----:B------:R-:W-:Y:S01]  /*7340*/  LEA.HI.X.SX32 R3, R0, R25, 0x1, P6 ;  /* 0x0000001900037211 */ /* 0x000fe200030f0eff */
[----:B------:R-:W-:Y:S01]  /*7350*/  IMAD R0, R29, 0x2, R4 ;  /* 0x000000021d007824 */ /* 0x000fe200078e0204 */
[----:B------:R-:W-:-:S02]  /*7360*/  IADD3 R8, P6, PT, R4, R23, RZ ;  /* 0x0000001704087210 */ /* 0x000fc40007fde0ff */
[----:B--2---:R-:W-:Y:S01]  /*7370*/  PRMT R19, R5, 0x7771, RZ ;  /* 0x0000777105137816 */ /* 0x004fe200000000ff */
[----:B------:R1:W-:Y:S01]  /*7380*/  @P1 STG.E.U8 desc[UR26][R2.64], R15 ;  /* 0x0000000f02001986 */ /* 0x0003e2000c10111a */
[----:B------:R-:W-:Y:S01]  /*7390*/  LEA.HI.X.SX32 R9, R4, R25, 0x1, P6 ;  /* 0x0000001904097211 */ /* 0x000fe200030f0eff */
[C---:B------:R-:W-:Y:S01]  /*73a0*/  IMAD R4, R29.reuse, 0x2, R0 ;  /* 0x000000021d047824 */ /* 0x040fe200078e0200 */
[----:B------:R-:W-:Y:S02]  /*73b0*/  IADD3 R10, P6, PT, R0, R23, RZ ;  /* 0x00000017000a7210 */ /* 0x000fe40007fde0ff */
[----:B------:R-:W-:Y:S01]  /*73c0*/  ISETP.LT.AND P3, PT, R42, UR11, !P0 ;  /* 0x0000000b2a007c0c */ /* 0x000fe2000c761270 */
[----:B------:R2:W-:Y:S01]  /*73d0*/  @P2 STG.E.U8 desc[UR26][R8.64], R19 ;  /* 0x0000001308002986 */ /* 0x0005e2000c10111a */
[----:B------:R-:W-:Y:S01]  /*73e0*/  LEA.HI.X.SX32 R11, R0, R25, 0x1, P6 ;  /* 0x00000019000b7211 */ /* 0x000fe200030f0eff */
[----:B------:R-:W-:Y:S01]  /*73f0*/  IMAD R0, R29, 0x2, R4 ;  /* 0x000000021d007824 */ /* 0x000fe200078e0204 */
[----:B0-----:R-:W-:-:S02]  /*7400*/  IADD3 R12, P6, PT, R4, R23, RZ ;  /* 0x00000017040c7210 */ /* 0x001fc40007fde0ff */
[C---:B------:R-:W-:Y:S02]  /*7410*/  PRMT R17, R5.reuse, 0x7773, RZ ;  /* 0x0000777305117816 */ /* 0x040fe400000000ff */
[----:B-1----:R-:W-:Y:S01]  /*7420*/  PRMT R15, R5, 0x7772, RZ ;  /* 0x00007772050f7816 */ /* 0x002fe200000000ff */
[C---:B------:R-:W-:Y:S01]  /*7430*/  IMAD R5, R29.reuse, 0x2, R0 ;  /* 0x000000021d057824 */ /* 0x040fe200078e0200 */
[----:B------:R-:W-:Y:S02]  /*7440*/  LEA.HI.X.SX32 R13, R4, R25, 0x1, P6 ;  /* 0x00000019040d7211 */ /* 0x000fe400030f0eff */
[----:B------:R-:W-:Y:S01]  /*7450*/  IADD3 R2, P6, PT, R0, R23, RZ ;  /* 0x0000001700027210 */ /* 0x000fe20007fde0ff */
[----:B------:R0:W-:Y:S01]  /*7460*/  @P5 STG.E.U8 desc[UR26][R10.64], R15 ;  /* 0x0000000f0a005986 */ /* 0x0001e2000c10111a */
[----:B--2---:R-:W-:Y:S02]  /*7470*/  PRMT R19, R6, 0x7770, RZ ;  /* 0x0000777006137816 */ /* 0x004fe400000000ff */
[----:B------:R-:W-:Y:S01]  /*7480*/  LEA.HI.X.SX32 R3, R0, R25, 0x1, P6 ;  /* 0x0000001900037211 */ /* 0x000fe200030f0eff */
[----:B------:R-:W-:Y:S01]  /*7490*/  IMAD R0, R29, 0x2, R5 ;  /* 0x000000021d007824 */ /* 0x000fe200078e0205 */
[----:B------:R-:W-:Y:S01]  /*74a0*/  IADD3 R4, P6, PT, R5, R23, RZ ;  /* 0x0000001705047210 */ /* 0x000fe20007fde0ff */
[----:B------:R1:W-:Y:S01]  /*74b0*/  @P4 STG.E.U8 desc[UR26][R12.64], R17 ;  /* 0x000000110c004986 */ /* 0x0003e2000c10111a */
[----:B------:R-:W-:-:S02]  /*74c0*/  ISETP.LT.AND P1, PT, R43, UR11, !P0 ;  /* 0x0000000b2b007c0c */ /* 0x000fc4000c721270 */
[----:B------:R-:W-:Y:S01]  /*74d0*/  LEA.HI.X.SX32 R5, R5, R25, 0x1, P6 ;  /* 0x0000001905057211 */ /* 0x000fe200030f0eff */
[----:B------:R-:W2:Y:S01]  /*74e0*/  LDS.128 R8, [R67+0x800] ;  /* 0x0008000043087984 */ /* 0x000ea20000000c00 */
[----:B------:R-:W-:Y:S02]  /*74f0*/  IADD3 R14, P6, PT, R0, R23, RZ ;  /* 0x00000017000e7210 */ /* 0x000fe40007fde0ff */
[----:B------:R-:W-:Y:S01]  /*7500*/  ISETP.LT.AND P2, PT, R44, UR11, !P0 ;  /* 0x0000000b2c007c0c */ /* 0x000fe2000c741270 */
[----:B------:R3:W-:Y:S01]  /*7510*/  @P3 STG.E.U8 desc[UR26][R2.64], R19 ;  /* 0x0000001302003986 */ /* 0x0007e2000c10111a */
[----:B0-----:R-:W-:Y:S02]  /*7520*/  LEA.HI.X.SX32 R15, R0, R25, 0x1, P6 ;  /* 0x00000019000f7211 */ /* 0x001fe400030f0eff */
[----:B------:R-:W-:Y:S01]  /*7530*/  ISETP.LT.AND P5, PT, R45, UR11, !P0 ;  /* 0x0000000b2d007c0c */ /* 0x000fe2000c7a1270 */
[C---:B-1----:R-:W-:Y:S01]  /*7540*/  IMAD R12, R29.reuse, 0x2, R0 ;  /* 0x000000021d0c7824 */ /* 0x042fe200078e0200 */
[----:B------:R-:W-:Y:S01]  /*7550*/  PRMT R17, R6, 0x7772, RZ ;  /* 0x0000777206117816 */ /* 0x000fe200000000ff */
[----:B------:R0:W-:Y:S01]  /*7560*/  @P1 STG.E.U8 desc[UR26][R4.64], R21 ;  /* 0x0000001504001986 */ /* 0x0001e2000c10111a */
[----:B------:R-:W-:Y:S01]  /*7570*/  ISETP.LT.AND P4, PT, R46, UR11, !P0 ;  /* 0x0000000b2e007c0c */ /* 0x000fe2000c781270 */
[----:B------:R-:W-:Y:S01]  /*7580*/  IMAD R0, R29, 0x2, R12 ;  /* 0x000000021d007824 */ /* 0x000fe200078e020c */
[----:B------:R-:W-:-:S02]  /*7590*/  ISETP.LT.AND P3, PT, R47, UR11, !P0 ;  /* 0x0000000b2f007c0c */ /* 0x000fc4000c761270 */
[----:B------:R-:W-:Y:S01]  /*75a0*/  ISETP.LT.AND P1, PT, R48, UR11, !P0 ;  /* 0x0000000b30007c0c */ /* 0x000fe2000c721270 */
[----:B------:R1:W-:Y:S01]  /*75b0*/  @P2 STG.E.U8 desc[UR26][R14.64], R17 ;  /* 0x000000110e002986 */ /* 0x0003e2000c10111a */
[----:B---3--:R-:W-:Y:S02]  /*75c0*/  IADD3 R2, P6, PT, R12, R23, RZ ;  /* 0x000000170c027210 */ /* 0x008fe40007fde0ff */
[----:B------:R-:W-:Y:S01]  /*75d0*/  PRMT R19, R6, 0x7773, RZ ;  /* 0x0000777306137816 */ /* 0x000fe200000000ff */
[----:B------:R-:W-:Y:S01]  /*75e0*/  IMAD R6, R29, 0x2, R0 ;  /* 0x000000021d067824 */ /* 0x000fe200078e0200 */
[----:B------:R-:W-:Y:S02]  /*75f0*/  LEA.HI.X.SX32 R3, R12, R25, 0x1, P6 ;  /* 0x000000190c037211 */ /* 0x000fe400030f0eff */
[C---:B------:R-:W-:Y:S02]  /*7600*/  IADD3 R12, P6, PT, R0.reuse, R23, RZ ;  /* 0x00000017000c7210 */ /* 0x040fe40007fde0ff */
[----:B0-----:R-:W-:Y:S01]  /*7610*/  PRMT R21, R7, 0x7770, RZ ;  /* 0x0000777007157816 */ /* 0x001fe200000000ff */
[----:B------:R0:W-:Y:S01]  /*7620*/  @P5 STG.E.U8 desc[UR26][R2.64], R19 ;  /* 0x0000001302005986 */ /* 0x0001e2000c10111a */
[----:B------:R-:W-:Y:S01]  /*7630*/  LEA.HI.X.SX32 R13, R0, R25, 0x1, P6 ;  /* 0x00000019000d7211 */ /* 0x000fe200030f0eff */
[----:B------:R-:W-:Y:S01]  /*7640*/  IMAD R0, R29, 0x2, R6 ;  /* 0x000000021d007824 */ /* 0x000fe200078e0206 */
[----:B------:R-:W-:-:S02]  /*7650*/  IADD3 R4, P6, PT, R6, R23, RZ ;  /* 0x0000001706047210 */ /* 0x000fc40007fde0ff */
[----:B-1----:R-:W-:Y:S01]  /*7660*/  PRMT R17, R7, 0x7771, RZ ;  /* 0x0000777107117816 */ /* 0x002fe200000000ff */
[----:B------:R-:W-:Y:S01]  /*7670*/  @P4 STG.E.U8 desc[UR26][R12.64], R21 ;  /* 0x000000150c004986 */ /* 0x000fe2000c10111a */
[----:B------:R-:W-:Y:S02]  /*7680*/  LEA.HI.X.SX32 R5, R6, R25, 0x1, P6 ;  /* 0x0000001906057211 */ /* 0x000fe400030f0eff */
[C---:B------:R-:W-:Y:S02]  /*7690*/  IADD3 R14, P6, PT, R0.reuse, R23, RZ ;  /* 0x00000017000e7210 */ /* 0x040fe40007fde0ff */
[----:B------:R-:W-:Y:S01]  /*76a0*/  ISETP.LT.AND P2, PT, R49, UR11, !P0 ;  /* 0x0000000b31007c0c */ /* 0x000fe2000c741270 */
[----:B0-----:R-:W-:Y:S01]  /*76b0*/  IMAD R3, R29, 0x2, R0 ;  /* 0x000000021d037824 */ /* 0x001fe200078e0200 */
[----:B------:R-:W-:Y:S01]  /*76c0*/  LEA.HI.X.SX32 R15, R0, R25, 0x1, P6 ;  /* 0x00000019000f7211 */ /* 0x000fe200030f0eff */
[----:B------:R0:W-:Y:S01]  /*76d0*/  @P3 STG.E.U8 desc[UR26][R4.64], R17 ;  /* 0x0000001104003986 */ /* 0x0001e2000c10111a */
[----:B------:R-:W-:Y:S01]  /*76e0*/  PRMT R19, R7, 0x7772, RZ ;  /* 0x0000777207137816 */ /* 0x000fe200000000ff */
[----:B------:R-:W-:Y:S01]  /*76f0*/  IMAD R0, R29, 0x2, R3 ;  /* 0x000000021d007824 */ /* 0x000fe200078e0203 */
[----:B------:R-:W-:-:S02]  /*7700*/  IADD3 R2, P6, PT, R3, R23, RZ ;  /* 0x0000001703027210 */ /* 0x000fc40007fde0ff */
[----:B------:R-:W-:Y:S01]  /*7710*/  ISETP.LT.AND P5, PT, R50, UR11, !P0 ;  /* 0x0000000b32007c0c */ /* 0x000fe2000c7a1270 */
[----:B------:R1:W-:Y:S01]  /*7720*/  @P1 STG.E.U8 desc[UR26][R14.64], R19 ;  /* 0x000000130e001986 */ /* 0x0003e2000c10111a */
[----:B------:R-:W-:Y:S02]  /*7730*/  LEA.HI.X.SX32 R3, R3, R25, 0x1, P6 ;  /* 0x0000001903037211 */ /* 0x000fe400030f0eff */
[C---:B------:R-:W-:Y:S02]  /*7740*/  IADD3 R6, P6, PT, R0.reuse, R23, RZ ;  /* 0x0000001700067210 */ /* 0x040fe40007fde0ff */
[----:B------:R-:W-:Y:S01]  /*7750*/  ISETP.LT.AND P4, PT, R51, UR11, !P0 ;  /* 0x0000000b33007c0c */ /* 0x000fe2000c781270 */
[----:B0-----:R-:W-:Y:S01]  /*7760*/  IMAD R5, R29, 0x2, R0 ;  /* 0x000000021d057824 */ /* 0x001fe200078e0200 */
[----:B------:R-:W-:Y:S02]  /*7770*/  PRMT R17, R7, 0x7773, RZ ;  /* 0x0000777307117816 */ /* 0x000fe400000000ff */
[----:B------:R-:W-:Y:S01]  /*7780*/  LEA.HI.X.SX32 R7, R0, R25, 0x1, P6 ;  /* 0x0000001900077211 */ /* 0x000fe200030f0eff */
[----:B------:R-:W-:Y:S01]  /*7790*/  IMAD R0, R29, 0x2, R5 ;  /* 0x000000021d007824 */ /* 0x000fe200078e0205 */
[----:B------:R-:W-:Y:S01]  /*77a0*/  IADD3 R4, P6, PT, R5, R23, RZ ;  /* 0x0000001705047210 */ /* 0x000fe20007fde0ff */
[----:B------:R0:W-:Y:S01]  /*77b0*/  @P2 STG.E.U8 desc[UR26][R2.64], R17 ;  /* 0x0000001102002986 */ /* 0x0001e2000c10111a */
[----:B--2---:R-:W-:Y:S01]  /*77c0*/  PRMT R21, R8, 0x7770, RZ ;  /* 0x0000777008157816 */ /* 0x004fe200000000ff */
[----:B-1----:R-:W-:Y:S01]  /*77d0*/  IMAD R14, R29, 0x2, R0 ;  /* 0x000000021d0e7824 */ /* 0x002fe200078e0200 */
[----:B------:R-:W-:-:S02]  /*77e0*/  LEA.HI.X.SX32 R5, R5, R25, 0x1, P6 ;  /* 0x0000001905057211 */ /* 0x000fc400030f0eff */
[----:B------:R-:W-:Y:S01]  /*77f0*/  IADD3 R12, P6, PT, R0, R23, RZ ;  /* 0x00000017000c7210 */ /* 0x000fe20007fde0ff */
[----:B------:R1:W-:Y:S01]  /*7800*/  @P5 STG.E.U8 desc[UR26][R6.64], R21 ;  /* 0x0000001506005986 */ /* 0x0003e2000c10111a */
[----:B------:R-:W-:Y:S02]  /*7810*/  PRMT R19, R8, 0x7771, RZ ;  /* 0x0000777108137816 */ /* 0x000fe400000000ff */
[----:B------:R-:W-:Y:S01]  /*7820*/  LEA.HI.X.SX32 R13, R0, R25, 0x1, P6 ;  /* 0x00000019000d7211 */ /* 0x000fe200030f0eff */
[----:B------:R-:W-:Y:S01]  /*7830*/  IMAD R0, R29, 0x2, R14 ;  /* 0x000000021d007824 */ /* 0x000fe200078e020e */
[----:B------:R-:W-:Y:S01]  /*7840*/  ISETP.LT.AND P3, PT, R52, UR11, !P0 ;  /* 0x0000000b34007c0c */ /* 0x000fe2000c761270 */
[----:B------:R2:W-:Y:S01]  /*7850*/  @P4 STG.E.U8 desc[UR26][R4.64], R19 ;  /* 0x0000001304004986 */ /* 0x0005e2000c10111a */
[----:B0-----:R-:W-:Y:S02]  /*7860*/  IADD3 R2, P6, PT, R14, R23, RZ ;  /* 0x000000170e027210 */ /* 0x001fe40007fde0ff */
[----:B------:R-:W-:-:S02]  /*7870*/  ISETP.LT.AND P1, PT, R53, UR11, !P0 ;  /* 0x0000000b35007c0c */ /* 0x000fc4000c721270 */
[----:B------:R-:W-:Y:S02]  /*7880*/  LEA.HI.X.SX32 R3, R14, R25, 0x1, P6 ;  /* 0x000000190e037211 */ /* 0x000fe400030f0eff */
[----:B-1----:R-:W-:Y:S02]  /*7890*/  IADD3 R6, P6, PT, R0, R23, RZ ;  /* 0x0000001700067210 */ /* 0x002fe40007fde0ff */
[C---:B------:R-:W-:Y:S02]  /*78a0*/  PRMT R17, R8.reuse, 0x7772, RZ ;  /* 0x0000777208117816 */ /* 0x040fe400000000ff */
[----:B------:R-:W-:Y:S01]  /*78b0*/  PRMT R15, R8, 0x7773, RZ ;  /* 0x00007773080f7816 */ /* 0x000fe200000000ff */
[C---:B--2---:R-:W-:Y:S01]  /*78c0*/  IMAD R5, R29.reuse, 0x2, R0 ;  /* 0x000000021d057824 */ /* 0x044fe200078e0200 */
[----:B------:R-:W-:Y:S01]  /*78d0*/  LEA.HI.X.SX32 R7, R0, R25, 0x1, P6 ;  /* 0x0000001900077211 */ /* 0x000fe200030f0eff */
[----:B------:R0:W-:Y:S01]  /*78e0*/  @P3 STG.E.U8 desc[UR26][R12.64], R17 ;  /* 0x000000110c003986 */ /* 0x0001e2000c10111a */
[----:B------:R-:W-:Y:S01]  /*78f0*/  ISETP.LT.AND P2, PT, R54, UR11, !P0 ;  /* 0x0000000b36007c0c */ /* 0x000fe2000c741270 */
[----:B------:R-:W-:Y:S01]  /*7900*/  IMAD R0, R29, 0x2, R5 ;  /* 0x000000021d007824 */ /* 0x000fe200078e0205 */
[----:B------:R-:W-:Y:S01]  /*7910*/  IADD3 R4, P6, PT, R5, R23, RZ ;  /* 0x0000001705047210 */ /* 0x000fe20007fde0ff */
[----:B------:R1:W-:Y:S01]  /*7920*/  @P1 STG.E.U8 desc[UR26][R2.64], R15 ;  /* 0x0000000f02001986 */ /* 0x0003e2000c10111a */
[----:B------:R-:W-:-:S02]  /*7930*/  PRMT R19, R9, 0x7770, RZ ;  /* 0x0000777009137816 */ /* 0x000fc400000000ff */
[----:B------:R-:W-:Y:S02]  /*7940*/  LEA.HI.X.SX32 R5, R5, R25, 0x1, P6 ;  /* 0x0000001905057211 */ /* 0x000fe400030f0eff */
[----:B------:R-:W-:Y:S02]  /*7950*/  ISETP.LT.AND P5, PT, R55, UR11, !P0 ;  /* 0x0000000b37007c0c */ /* 0x000fe4000c7a1270 */
[----:B------:R-:W-:Y:S02]  /*7960*/  ISETP.LT.AND P4, PT, R56, UR11, !P0 ;  /* 0x0000000b38007c0c */ /* 0x000fe4000c781270 */
[C---:B0-----:R-:W-:Y:S01]  /*7970*/  IADD3 R12, P6, PT, R0.reuse, R23, RZ ;  /* 0x00000017000c7210 */ /* 0x041fe20007fde0ff */
[----:B------:R0:W-:Y:S01]  /*7980*/  @P2 STG.E.U8 desc[UR26][R6.64], R19 ;  /* 0x0000001306002986 */ /* 0x0001e2000c10111a */
[----:B------:R-:W-:Y:S01]  /*7990*/  ISETP.LT.AND P3, PT, R57, UR11, !P0 ;  /* 0x0000000b39007c0c */ /* 0x000fe2000c761270 */
[----:B-1----:R-:W-:Y:S01]  /*79a0*/  IMAD R3, R29, 0x2, R0 ;  /* 0x000000021d037824 */ /* 0x002fe200078e0200 */
[----:B------:R-:W-:-:S02]  /*79b0*/  LEA.HI.X.SX32 R13, R0, R25, 0x1, P6 ;  /* 0x00000019000d7211 */ /* 0x000fc400030f0eff */
[----:B------:R-:W-:Y:S01]  /*79c0*/  ISETP.LT.AND P1, PT, R58, UR11, !P0 ;  /* 0x0000000b3a007c0c */ /* 0x000fe2000c721270 */
[----:B------:R-:W-:Y:S01]  /*79d0*/  IMAD R0, R29, 0x2, R3 ;  /* 0x000000021d007824 */ /* 0x000fe200078e0203 */
[----:B------:R-:W-:Y:S02]  /*79e0*/  IADD3 R2, P6, PT, R3, R23, RZ ;  /* 0x0000001703027210 */ /* 0x000fe40007fde0ff */
[----:B------:R-:W-:Y:S01]  /*79f0*/  PRMT R17, R9, 0x7771, RZ ;  /* 0x0000777109117816 */ /* 0x000fe200000000ff */
[----:B------:R-:W-:Y:S01]  /*7a00*/  IMAD R8, R29, 0x2, R0 ;  /* 0x000000021d087824 */ /* 0x000fe200078e0200 */
[----:B------:R-:W-:Y:S02]  /*7a10*/  LEA.HI.X.SX32 R3, R3, R25, 0x1, P6 ;  /* 0x0000001903037211 */ /* 0x000fe400030f0eff */
[----:B0-----:R-:W-:Y:S01]  /*7a20*/  IADD3 R6, P6, PT, R0, R23, RZ ;  /* 0x0000001700067210 */ /* 0x001fe20007fde0ff */
[----:B------:R0:W-:Y:S01]  /*7a30*/  @P5 STG.E.U8 desc[UR26][R4.64], R17 ;  /* 0x0000001104005986 */ /* 0x0001e2000c10111a */
[----:B------:R-:W-:-:S02]  /*7a40*/  PRMT R15, R9, 0x7772, RZ ;  /* 0x00007772090f7816 */ /* 0x000fc400000000ff */
[----:B------:R-:W-:Y:S01]  /*7a50*/  LEA.HI.X.SX32 R7, R0, R25, 0x1, P6 ;  /* 0x0000001900077211 */ /* 0x000fe200030f0eff */
[----:B------:R-:W-:Y:S01]  /*7a60*/  IMAD R0, R29, 0x2, R8 ;  /* 0x000000021d007824 */ /* 0x000fe200078e0208 */
[----:B------:R-:W-:Y:S01]  /*7a70*/  PRMT R19, R9, 0x7773, RZ ;  /* 0x0000777309137816 */ /* 0x000fe200000000ff */
[----:B------:R1:W-:Y:S01]  /*7a80*/  @P4 STG.E.U8 desc[UR26][R12.64], R15 ;  /* 0x0000000f0c004986 */ /* 0x0003e2000c10111a */
[----:B------:R-:W-:Y:S01]  /*7a90*/  ISETP.LT.AND P2, PT, R59, UR11, !P0 ;  /* 0x0000000b3b007c0c */ /* 0x000fe2000c741270 */
[----:B------:R-:W-:Y:S01]  /*7aa0*/  IMAD R9, R29, 0x2, R0 ;  /* 0x000000021d097824 */ /* 0x000fe200078e0200 */
[----:B------:R-:W-:Y:S01]  /*7ab0*/  ISETP.LT.AND P5, PT, R60, UR11, !P0 ;  /* 0x0000000b3c007c0c */ /* 0x000fe2000c7a1270 */
[----:B------:R2:W-:Y:S01]  /*7ac0*/  @P3 STG.E.U8 desc[UR26][R2.64], R19 ;  /* 0x0000001302003986 */ /* 0x0005e2000c10111a */
[----:B------:R-:W-:Y:S02]  /*7ad0*/  ISETP.LT.AND P4, PT, R62, UR11, !P0 ;  /* 0x0000000b3e007c0c */ /* 0x000fe4000c781270 */
[----:B0-----:R-:W-:-:S02]  /*7ae0*/  IADD3 R4, P6, PT, R8, R23, RZ ;  /* 0x0000001708047210 */ /* 0x001fc40007fde0ff */
[----:B------:R-:W-:Y:S02]  /*7af0*/  PRMT R17, R10, 0x7771, RZ ;  /* 0x000077710a117816 */ /* 0x000fe400000000ff */
[----:B------:R-:W-:Y:S01]  /*7b00*/  LEA.HI.X.SX32 R5, R8, R25, 0x1, P6 ;  /* 0x0000001908057211 */ /* 0x000fe200030f0eff */
[----:B-1----:R-:W-:Y:S01]  /*7b10*/  IMAD R13, R29, 0x2, R9 ;  /* 0x000000021d0d7824 */ /* 0x002fe200078e0209 */
[----:B------:R-:W-:Y:S02]  /*7b20*/  PRMT R15, R10, 0x7770, RZ ;  /* 0x000077700a0f7816 */ /* 0x000fe400000000ff */
[----:B------:R-:W-:Y:S01]  /*7b30*/  ISETP.LT.AND P3, PT, R63, UR11, !P0 ;  /* 0x0000000b3f007c0c */ /* 0x000fe2000c761270 */
[----:B------:R-:W-:Y:S01]  /*7b40*/  IMAD R14, R29, 0x2, R13 ;  /* 0x000000021d0e7824 */ /* 0x000fe200078e020d */
[-C--:B------:R-:W-:Y:S01]  /*7b50*/  IADD3 R12, P6, PT, R13, R23.reuse, RZ ;  /* 0x000000170d0c7210 */ /* 0x080fe20007fde0ff */
[----:B------:R0:W-:Y:S01]  /*7b60*/  @P1 STG.E.U8 desc[UR26][R6.64], R15 ;  /* 0x0000000f06001986 */ /* 0x0001e2000c10111a */
[----:B--2---:R-:W-:-:S02]  /*7b70*/  IADD3 R2, P1, PT, R0, R23, RZ ;  /* 0x0000001700027210 */ /* 0x004fc40007f3e0ff */
[-C--:B------:R-:W-:Y:S01]  /*7b80*/  LEA.HI.X.SX32 R13, R13, R25.reuse, 0x1, P6 ;  /* 0x000000190d0d7211 */ /* 0x080fe200030f0eff */
[----:B------:R1:W-:Y:S01]  /*7b90*/  @P2 STG.E.U8 desc[UR26][R4.64], R17 ;  /* 0x0000001104002986 */ /* 0x0003e2000c10111a */
[----:B------:R-:W-:Y:S01]  /*7ba0*/  LEA.HI.X.SX32 R3, R0, R25, 0x1, P1 ;  /* 0x0000001900037211 */ /* 0x000fe200008f0eff */
[----:B------:R-:W-:Y:S01]  /*7bb0*/  IMAD R0, R29, 0x2, R14 ;  /* 0x000000021d007824 */ /* 0x000fe200078e020e */
[----:B------:R-:W-:Y:S02]  /*7bc0*/  IADD3 R8, P2, PT, R9, R23, RZ ;  /* 0x0000001709087210 */ /* 0x000fe40007f5e0ff */
[----:B------:R-:W-:Y:S02]  /*7bd0*/  PRMT R19, R11, 0x7772, RZ ;  /* 0x000077720b137816 */ /* 0x000fe400000000ff */
[----:B------:R-:W-:Y:S01]  /*7be0*/  LEA.HI.X.SX32 R9, R9, R25, 0x1, P2 ;  /* 0x0000001909097211 */ /* 0x000fe200010f0eff */
[----:B0-----:R-:W-:Y:S01]  /*7bf0*/  IMAD R15, R29, 0x2, R0 ;  /* 0x000000021d0f7824 */ /* 0x001fe200078e0200 */
[----:B------:R-:W-:-:S02]  /*7c00*/  IADD3 R6, P6, PT, R14, R23, RZ ;  /* 0x000000170e067210 */ /* 0x000fc40007fde0ff */
[----:B------:R-:W-:Y:S02]  /*7c10*/  ISETP.LT.AND P2, PT, R64, UR11, !P0 ;  /* 0x0000000b40007c0c */ /* 0x000fe4000c741270 */
[----:B-1----:R-:W-:Y:S02]  /*7c20*/  IADD3 R4, P1, PT, R0, R23, RZ ;  /* 0x0000001700047210 */ /* 0x002fe40007f3e0ff */
[----:B------:R-:W-:Y:S02]  /*7c30*/  LEA.HI.X.SX32 R7, R14, R25, 0x1, P6 ;  /* 0x000000190e077211 */ /* 0x000fe400030f0eff */
[----:B------:R-:W-:Y:S02]  /*7c40*/  IADD3 R14, P6, PT, R15, R23, RZ ;  /* 0x000000170f0e7210 */ /* 0x000fe40007fde0ff */
[----:B------:R-:W-:Y:S02]  /*7c50*/  LEA.HI.X.SX32 R5, R0, R25, 0x1, P1 ;  /* 0x0000001900057211 */ /* 0x000fe400008f0eff */
[----:B------:R-:W-:-:S02]  /*7c60*/  ISETP.LT.AND P1, PT, R65, UR11, !P0 ;  /* 0x0000000b41007c0c */ /* 0x000fc4000c721270 */
[----:B------:R-:W-:Y:S02]  /*7c70*/  ISETP.LT.AND P0, PT, R66, UR11, !P0 ;  /* 0x0000000b42007c0c */ /* 0x000fe4000c701270 */
[----:B------:R-:W-:Y:S02]  /*7c80*/  LEA.HI.X.SX32 R15, R15, R25, 0x1, P6 ;  /* 0x000000190f0f7211 */ /* 0x000fe400030f0eff */
[C---:B------:R-:W-:Y:S02]  /*7c90*/  PRMT R25, R10.reuse, 0x7772, RZ ;  /* 0x000077720a197816 */ /* 0x040fe400000000ff */
[----:B------:R-:W-:Y:S02]  /*7ca0*/  PRMT R23, R10, 0x7773, RZ ;  /* 0x000077730a177816 */ /* 0x000fe400000000ff */
[C---:B------:R-:W-:Y:S01]  /*7cb0*/  PRMT R17, R11.reuse, 0x7773, RZ ;  /* 0x000077730b117816 */ /* 0x040fe200000000ff */
[----:B------:R0:W-:Y:S01]  /*7cc0*/  @P5 STG.E.U8 desc[UR26][R2.64], R25 ;  /* 0x0000001902005986 */ /* 0x0001e2000c10111a */
[----:B------:R-:W-:-:S02]  /*7cd0*/  PRMT R21, R11, 0x7771, RZ ;  /* 0x000077710b157816 */ /* 0x000fc400000000ff */
[----:B------:R-:W-:Y:S01]  /*7ce0*/  PRMT R11, R11, 0x7770, RZ ;  /* 0x000077700b0b7816 */ /* 0x000fe200000000ff */
[----:B------:R0:W-:Y:S04]  /*7cf0*/  @P4 STG.E.U8 desc[UR26][R8.64], R23 ;  /* 0x0000001708004986 */ /* 0x0001e8000c10111a */
[----:B------:R0:W-:Y:S04]  /*7d00*/  @P3 STG.E.U8 desc[UR26][R12.64], R11 ;  /* 0x0000000b0c003986 */ /* 0x0001e8000c10111a */
[----:B------:R0:W-:Y:S04]  /*7d10*/  @P2 STG.E.U8 desc[UR26][R6.64], R21 ;  /* 0x0000001506002986 */ /* 0x0001e8000c10111a */
[----:B------:R0:W-:Y:S04]  /*7d20*/  @P1 STG.E.U8 desc[UR26][R4.64], R19 ;  /* 0x0000001304001986 */ /* 0x0001e8000c10111a */
[----:B------:R0:W-:Y:S01]  /*7d30*/  @P0 STG.E.U8 desc[UR26][R14.64], R17 ;  /* 0x000000110e000986 */ /* 0x0001e2000c10111a */
[----:B------:R-:W-:Y:S06]  /*7d40*/  BAR.SYNC.DEFER_BLOCKING 0x0 ;  /* 0x0000000000007b1d */ /* 0x000fec0000010000 */
[----:B------:R-:W-:Y:S05]  /*7d50*/  BRA.U UP0, `(.L_x_13) ;  /* 0x0000000100a07547 */ /* 0x000fea000b800000 */
[----:B------:R-:W1:Y:S01]  /*7d60*/  S2UR UR5, SR_CgaCtaId ;  /* 0x00000000000579c3 */ /* 0x000e620000008800 */
[----:B------:R-:W-:Y:S01]  /*7d70*/  NOP ;  /* 0x0000000000007918 */ /* 0x000fe20000000000 */
[----:B------:R-:W-:Y:S01]  /*7d80*/  UMOV UR4, 0x50 ;  /* 0x0000005000047882 */ /* 0x000fe20000000000 */
[----:B------:R-:W-:Y:S02]  /*7d90*/  IMAD.U32 R0, RZ, RZ, UR12 ;  /* 0x0000000cff007e24 */ /* 0x000fe4000f8e00ff */
[----:B0-----:R-:W-:Y:S02]  /*7da0*/  IMAD.MOV.U32 R3, RZ, RZ, 0x3 ;  /* 0x00000003ff037424 */ /* 0x001fe400078e00ff */
[----:B------:R-:W-:Y:S01]  /*7db0*/  IMAD.MOV.U32 R7, RZ, RZ, 0x1 ;  /* 0x00000001ff077424 */ /* 0x000fe200078e00ff */
[----:B------:R-:W-:-:S04]  /*7dc0*/  LOP3.LUT R0, R0, 0xffff, RZ, 0xc0, !PT ;  /* 0x0000ffff00007812 */ /* 0x000fc800078ec0ff */
[----:B------:R-:W-:-:S05]  /*7dd0*/  SHF.R.U32.HI R0, RZ, 0x5, R0 ;  /* 0x00000005ff007819 */ /* 0x000fca0000011600 */
[----:B------:R-:W-:Y:S01]  /*7de0*/  VIADD R2, R0, 0x10 ;  /* 0x0000001000027836 */ /* 0x000fe20000000000 */
[----:B------:R-:W-:Y:S01]  /*7df0*/  SHF.L.U32 R0, R3, R0, RZ ;  /* 0x0000000003007219 */ /* 0x000fe200000006ff */
[----:B-1----:R-:W-:-:S03]  /*7e00*/  ULEA UR6, UR5, UR4, 0x18 ;  /* 0x0000000405067291 */ /* 0x002fc6000f8ec0ff */
[----:B------:R-:W-:-:S04]  /*7e10*/  SHF.L.U32 R3, R7, R2, RZ ;  /* 0x0000000207037219 */ /* 0x000fc800000006ff */
[----:B------:R-:W-:Y:S02]  /*7e20*/  LOP3.LUT R0, R3, R0, RZ, 0xfc, !PT ;  /* 0x0000000003007212 */ /* 0x000fe400078efcff */
[----:B------:R-:W0:Y:S02]  /*7e30*/  LDS R5, [UR6] ;  /* 0x00000006ff057984 */ /* 0x000e240008000800 */
[C---:B------:R-:W-:Y:S02]  /*7e40*/  LOP3.LUT R2, R0.reuse, 0xffff, RZ, 0xc0, !PT ;  /* 0x0000ffff00027812 */ /* 0x040fe400078ec0ff */
[----:B0-----:R-:W-:-:S04]  /*7e50*/  LOP3.LUT R3, R0, 0xffff, R5, 0x80, !PT ;  /* 0x0000ffff00037812 */ /* 0x001fc800078e8005 */
[----:B------:R-:W-:-:S13]  /*7e60*/  ISETP.NE.AND P0, PT, R3, R2, PT ;  /* 0x000000020300720c */ /* 0x000fda0003f05270 */
[----:B------:R-:W-:Y:S05]  /*7e70*/  @P0 BRA `(.L_x_14) ;  /* 0x0000000000500947 */ /* 0x000fea0003800000 */
[----:B------:R-:W-:Y:S02]  /*7e80*/  SHF.R.U32.HI R5, RZ, 0x10, R5 ;  /* 0x00000010ff057819 */ /* 0x000fe40000011605 */
[----:B------:R-:W-:-:S04]  /*7e90*/  SHF.R.U32.HI R2, RZ, 0x10, R0 ;  /* 0x00000010ff027819 */ /* 0x000fc80000011600 */
[----:B------:R-:W-:-:S04]  /*7ea0*/  LOP3.LUT R5, R5, R2, RZ, 0xc0, !PT ;  /* 0x0000000205057212 */ /* 0x000fc800078ec0ff */
[----:B------:R-:W-:-:S13]  /*7eb0*/  ISETP.NE.AND P0, PT, R5, R2, PT ;  /* 0x000000020500720c */ /* 0x000fda0003f05270 */
[----:B------:R-:W-:Y:S05]  /*7ec0*/  @P0 BRA `(.L_x_15) ;  /* 0x0000000000300947 */ /* 0x000fea0003800000 */
[----:B------:R-:W-:Y:S01]  /*7ed0*/  R2UR UR4, R0 ;  /* 0x00000000000472ca */ /* 0x000fe200000e0000 */
[----:B------:R-:W-:Y:S01]  /*7ee0*/  VOTEU.ANY UR5, UPT, PT ;  /* 0x0000000000057886 */ /* 0x000fe200038e0100 */
[----:B------:R-:W0:Y:S01]  /*7ef0*/  S2R R0, SR_LANEID ;  /* 0x0000000000007919 */ /* 0x000e220000000000 */
[----:B------:R-:W-:-:S10]  /*7f00*/  UFLO.U32 UR5, UR5 ;  /* 0x00000005000572bd */ /* 0x000fd400080e0000 */
[----:B------:R-:W-:-:S06]  /*7f10*/  ULOP3.LUT UR4, URZ, UR4, URZ, 0x33, !UPT ;  /* 0x00000004ff047292 */ /* 0x000fcc000f8e33ff */
[----:B------:R-:W-:-:S04]  /*7f20*/  IMAD.U32 R2, RZ, RZ, UR4 ;  /* 0x00000004ff027e24 */ /* 0x000fc8000f8e00ff */
[----:B------:R-:W1:Y:S02]  /*7f30*/  REDUX UR7, R2 ;  /* 0x00000000020773c4 */ /* 0x000e640000000000 */
[----:B------:R2:W-:Y:S01]  /*7f40*/  UTCATOMSWS.AND URZ, UR4 ;  /* 0x0000000400ff79e3 */ /* 0x0005e20008000000 */
[----:B0-----:R-:W-:Y:S01]  /*7f50*/  ISETP.EQ.U32.AND P0, PT, R0, UR5, PT ;  /* 0x0000000500007c0c */ /* 0x001fe2000bf02070 */
[----:B-1----:R-:W-:-:S12]  /*7f60*/  IMAD.U32 R0, RZ, RZ, UR7 ;  /* 0x00000007ff007e24 */ /* 0x002fd8000f8e00ff */
[----:B------:R2:W-:Y:S01]  /*7f70*/  @P0 ATOMS.AND RZ, [UR6], R0 ;  /* 0x00000000ffff098c */ /* 0x0005e2000a800006 */
[----:B------:R-:W-:Y:S05]  /*7f80*/  BRA `(.L_x_13) ;  /* 0x0000000000147947 */ /* 0x000fea0003800000 */
.L_x_15:
[----:B------:R-:W-:-:S07]  /*7f90*/  MOV R2, 0x7fb0 ;  /* 0x00007fb000027802 */ /* 0x000fce0000000f00 */
[----:B------:R-:W-:Y:S05]  /*7fa0*/  CALL.REL.NOINC `($__internal_0_$__cuda_sm10x_tcgen05_guardrail_trap_col_being_dealloced_not_returned_by_alloc) ;  /* 0x00000000002c7944 */ /* 0x000fea0003c00000 */
[----:B------:R-:W-:Y:S05]  /*7fb0*/  BRA `(.L_x_13) ;  /* 0x0000000000087947 */ /* 0x000fea0003800000 */
.L_x_14:
[----:B------:R-:W-:-:S07]  /*7fc0*/  MOV R2, 0x7fe0 ;  /* 0x00007fe000027802 */ /* 0x000fce0000000f00 */
[----:B------:R-:W-:Y:S05]  /*7fd0*/  CALL.REL.NOINC `($__internal_2_$__cuda_sm10x_tcgen05_guardrail_trap_unallocated_columns_being_dealloced) ;  /* 0x0000000000387944 */ /* 0x000fea0003c00000 */
.L_x_13:
[----:B------:R-:W-:Y:S01]  /*7fe0*/  NOP ;  /* 0x0000000000007918 */ /* 0x000fe20000000000 */
[----:B--2---:R-:W-:Y:S05]  /*7ff0*/  EXIT ;  /* 0x000000000000794d */ /* 0x004fea0003800000 */
.L_x_8:
[----:B------:R-:W0:Y:S02]  /*8000*/  SYNCS.PHASECHK.TRANS64.TRYWAIT P1, [UR15], R126 ;  /* 0x0000007eff0075a7 */ /* 0x000e24000802110f */
[----:B0-----:R-:W-:Y:S05]  /*8010*/  @!P1 BRA `(.L_x_8) ;  /* 0xfffffffc00f89947 */ /* 0x001fea000383ffff */
[----:B------:R-:W-:Y:S05]  /*8020*/  BRA `(.L_x_16) ;  /* 0xffffffd400387947 */ /* 0x000fea000383ffff */
.L_x_12:
[----:B------:R-:W2:Y:S02]  /*8030*/  SYNCS.PHASECHK.TRANS64.TRYWAIT P0, [UR15], R4 ;  /* 0x00000004ff0075a7 */ /* 0x000ea4000800110f */
[----:B--2---:R-:W-:Y:S05]  /*8040*/  @!P0 BRA `(.L_x_12) ;  /* 0xfffffffc00f88947 */ /* 0x004fea000383ffff */
[----:B------:R-:W-:Y:S05]  /*8050*/  BRA `(.L_x_11) ;  /* 0xffffffe800687947 */ /* 0x000fea000383ffff */
        .weak           $__internal_0_$__cuda_sm10x_tcgen05_guardrail_trap_col_being_dealloced_not_returned_by_alloc
        .type           $__internal_0_$__cuda_sm10x_tcgen05_guardrail_trap_col_being_dealloced_not_returned_by_alloc,@function
        .size           $__internal_0_$__cuda_sm10x_tcgen05_guardrail_trap_col_being_dealloced_not_returned_by_alloc,($__internal_1_$__cuda_sm10x_tcgen05_guardrail_trap_phase_invalid_during_alloc - $__internal_0_$__cuda_sm10x_tcgen05_guardrail_trap_col_being_dealloced_not_returned_by_alloc)
$__internal_0_$__cuda_sm10x_tcgen05_guardrail_trap_col_being_dealloced_not_returned_by_alloc:
[----:B------:R-:W-:Y:S05]  /*8060*/  BPT.TRAP 0x1 ;  /* 0x000000040000795c */ /* 0x000fea0000300000 */
[----:B------:R-:W-:-:S04]  /*8070*/  IMAD.MOV.U32 R3, RZ, RZ, 0x0 ;  /* 0x00000000ff037424 */ /* 0x000fc800078e00ff */
[----:B------:R-:W-:Y:S05]  /*8080*/  RET.REL.NODEC R2 `(matmul_kernel) ;  /* 0xffffff7c02dc7950 */ /* 0x000fea0003c3ffff */
        .weak           $__internal_1_$__cuda_sm10x_tcgen05_guardrail_trap_phase_invalid_during_alloc
        .type           $__internal_1_$__cuda_sm10x_tcgen05_guardrail_trap_phase_invalid_during_alloc,@function
        .size           $__internal_1_$__cuda_sm10x_tcgen05_guardrail_trap_phase_invalid_during_alloc,($__internal_2_$__cuda_sm10x_tcgen05_guardrail_trap_unallocated_columns_being_dealloced - $__internal_1_$__cuda_sm10x_tcgen05_guardrail_trap_phase_invalid_during_alloc)
$__internal_1_$__cuda_sm10x_tcgen05_guardrail_trap_phase_invalid_during_alloc:
[----:B------:R-:W-:Y:S05]  /*8090*/  BPT.TRAP 0x1 ;  /* 0x000000040000795c */ /* 0x000fea0000300000 */
[----:B------:R-:W-:-:S04]  /*80a0*/  IMAD.MOV.U32 R3, RZ, RZ, 0x0 ;  /* 0x00000000ff037424 */ /* 0x000fc800078e00ff */
[----:B------:R-:W-:Y:S05]  /*80b0*/  RET.REL.NODEC R2 `(matmul_kernel) ;  /* 0xffffff7c02d07950 */ /* 0x000fea0003c3ffff */
        .weak           $__internal_2_$__cuda_sm10x_tcgen05_guardrail_trap_unallocated_columns_being_dealloced
        .type           $__internal_2_$__cuda_sm10x_tcgen05_guardrail_trap_unallocated_columns_being_dealloced,@function
        .size           $__internal_2_$__cuda_sm10x_tcgen05_guardrail_trap_unallocated_columns_being_dealloced,(.L_x_20 - $__internal_2_$__cuda_sm10x_tcgen05_guardrail_trap_unallocated_columns_being_dealloced)
$__internal_2_$__cuda_sm10x_tcgen05_guardrail_trap_unallocated_columns_being_dealloced:
[----:B------:R-:W-:Y:S05]  /*80c0*/  BPT.TRAP 0x1 ;  /* 0x000000040000795c */ /* 0x000fea0000300000 */
[----:B------:R-:W-:-:S04]  /*80d0*/  IMAD.MOV.U32 R3, RZ, RZ, 0x0 ;  /* 0x00000000ff037424 */ /* 0x000fc800078e00ff */
[----:B------:R-:W-:Y:S05]  /*80e0*/  RET.REL.NODEC R2 `(matmul_kernel) ;  /* 0xffffff7c02c47950 */ /* 0x000fea0003c3ffff */
.L_x_17:
[----:B------:R-:W-:-:S00]  /*80f0*/  BRA `(.L_x_17) ;  /* 0xfffffffc00fc7947 */ /* 0x000fc0000383ffff */
[----:B------:R-:W-:-:S00]  /*8100*/  NOP ;  /* 0x0000000000007918 */ /* 0x000fc00000000000 */
[----:B------:R-:W-:-:S00]  /*8110*/  NOP ;  /* 0x0000000000007918 */ /* 0x000fc00000000000 */
[----:B------:R-:W-:-:S00]  /*8120*/  NOP ;  /* 0x0000000000007918 */ /* 0x000fc00000000000 */
[----:B------:R-:W-:-:S00]  /*8130*/  NOP ;  /* 0x0000000000007918 */ /* 0x000fc00000000000 */
[----:B------:R-:W-:-:S00]  /*8140*/  NOP ;  /* 0x0000000000007918 */ /* 0x000fc00000000000 */
[----:B------:R-:W-:-:S00]  /*8150*/  NOP ;  /* 0x0000000000007918 */ /* 0x000fc00000000000 */
[----:B------:R-:W-:-:S00]  /*8160*/  NOP ;  /* 0x0000000000007918 */ /* 0x000fc00000000000 */
[----:B------:R-:W-:-:S00]  /*8170*/  NOP ;  /* 0x0000000000007918 */ /* 0x000fc00000000000 */
.L_x_20:


//--------------------- .nv.shared.matmul_kernel  --------------------------
	.section	.nv.shared.matmul_kernel,"aw",@nobits
	.sectionflags	@""
	.align	16
	.zero		1024


//--------------------- .nv.shared.reserved.0     --------------------------
	.section	.nv.shared.reserved.0,"aw",@nobits
	.align	8
	.weak		__nv_reservedSMEM_offset_0_alias
	.size		__nv_reservedSMEM_offset_0_alias, 0, 64
	.other		__nv_reservedSMEM_offset_0_alias,@"STO_CUDA_RESERVED_SHARED STV_DEFAULT"
__nv_reservedSMEM_offset_0_alias:
	.zero		0
.nv.shared.reserved.0:
	.zero		64
	.weak		__nv_reservedSMEM_allocation_phase
	.type		__nv_reservedSMEM_allocation_phase,@object
	.size		__nv_reservedSMEM_allocation_phase,(.L_0 - __nv_reservedSMEM_allocation_phase)
__nv_reservedSMEM_allocation_phase:
	.zero		1
.L_0:
	.zero		7
	.weak		__nv_reservedSMEM_devtool_atexit_pc
	.type		__nv_reservedSMEM_devtool_atexit_pc,@object
	.size		__nv_reservedSMEM_devtool_atexit_pc,(__nv_reservedSMEM_allocation_mask - __nv_reservedSMEM_devtool_atexit_pc)
__nv_reservedSMEM_devtool_atexit_pc:
	.zero		8
	.weak		__nv_reservedSMEM_allocation_mask
	.type		__nv_reservedSMEM_allocation_mask,@object
	.size		__nv_reservedSMEM_allocation_mask,(.L_2 - __nv_reservedSMEM_allocation_mask)
__nv_reservedSMEM_allocation_mask:
	.zero		4
.L_2:


//--------------------- .nv.constant0.matmul_kernel --------------------------
	.section	.nv.constant0.matmul_kernel,"a",@progbits
	.sectionflags	@""
	.align	4
.nv.constant0.matmul_kernel:
	.zero		976


//--------------------- SYMBOLS --------------------------

	.type		.nv.reservedSmem.offset0,@object
	.size		.nv.reservedSmem.offset0,0x4
	.type		.nv.reservedSmem.cap,@object
	.size		.nv.reservedSmem.cap,0x4
